	.target	sm_100a

	.elftype	@"ET_EXEC"


//--------------------- .note.nv.tkinfo           --------------------------
	.section	.note.nv.tkinfo,"",@"SHT_NOTE"
	.sectionflags	@"SHF_NOTE_NV_TKINFO"
	.tkinfo
        /*0018*/ 	.word	0x00000002
        /*0030*/ 	.string	""
        /*0030*/ 	.string	"ptxas"
        /*0030*/ 	.string	"Cuda compilation tools, release 13.0, V13.0.88"
        /*0030*/ 	.string	"Build cuda_13.0.r13.0/compiler.36424714_0"
        /*0030*/ 	.string	"-arch sm_100a -m 64 "



//--------------------- .note.nv.cuinfo           --------------------------
	.section	.note.nv.cuinfo,"",@"SHT_NOTE"
	.sectionflags	@"SHF_NOTE_NV_CUINFO"
        /*0018*/ 	.short	0x0002
        /*001a*/ 	.short	0x0064
        /*001c*/ 	.short	0x0082
	.zero		2


//--------------------- .nv.info                  --------------------------
	.section	.nv.info,"",@"SHT_CUDA_INFO"
	.align	4


	//----- nvinfo : EIATTR_REGCOUNT
	.align		4
        /*0000*/ 	.byte	0x04, 0x2f
        /*0002*/ 	.short	(.L_19 - .L_18)
	.align		4
.L_18:
        /*0004*/ 	.word	index@(_ZN7cutlass13device_kernelINS_4gemm6kernel13GemmUniversalIN4cute5tupleIJiiiiEEENS1_10collective13CollectiveMmaINS1_35MainloopSm100TmaUmmaWarpSpecializedILi72ELi2ELi4ENS5_IJNS4_1CILi4EEENSA_ILi2EEENSA_ILi1EEEEEEEENS5_IJNSA_ILi128EEENSA_ILi64EEENSA_ILi32EEEEEEaNS5_IJlSD_lEEEaSK_NS4_8TiledMMAINS4_8MMA_AtomIJNS4_21SM100_MMA_S8_2x1SM_SSIaaiLi128ELi64ELNS4_4UMMA5MajorE0ELSP_0ELNSO_8SaturateE0EEEEEENS4_6LayoutINS5_IJSD_SD_SD_EEENS5_IJNSA_ILi0EEESV_SV_EEEEENS5_IJNS4_10UnderscoreESY_SY_EEEEENS4_28SM100_TMA_2SM_LOAD_MULTICASTENS4_14ComposedLayoutINS4_7SwizzleILi1ELi4ELi3EEENS4_18smem_ptr_flag_bitsILi8EEENST_INS5_IJNSA_ILi8EEESI_EEENS5_IJSI_SD_EEEEEEEvNS4_8identityES11_S1B_vS1C_EENS_8epilogue10collective18CollectiveEpilogueINS1E_23Sm100TmaWarpSpecializedILi1ELi1ELi32ELb0ELb0EEEJNS5_IJSH_SH_SI_EEENS5_IJNST_ISH_SD_EES1K_EEEaSK_aSK_NS1E_6fusion15FusionCallbacksIS1I_NS1M_17LinearCombinationIaiaiLNS_15FloatRoundStyleE2EEES1J_S1L_JEEENS4_5SM1004TMEM4LOAD26SM100_TMEM_LOAD_32dp32b32xENS4_13SM90_TMA_LOADENS12_INS13_ILi2ELi4ELi3EEES16_NST_INS5_IJS17_SH_EEENS5_IJSH_SD_EEEEEEENS4_39AutoVectorizingCopyWithAssumedAlignmentILi128EEENS4_14SM90_TMA_STOREES21_S23_S23_EEEvvEEEEvNT_6ParamsE)
        /*0008*/ 	.word	0x0000005b


	//----- nvinfo : EIATTR_FRAME_SIZE
	.align		4
.L_19:
        /*000c*/ 	.byte	0x04, 0x11
        /*000e*/ 	.short	(.L_21 - .L_20)
	.align		4
.L_20:
        /*0010*/ 	.word	index@($__internal_2_$__cuda_sm10x_tcgen05_guardrail_trap_unallocated_columns_being_dealloced)
        /*0014*/ 	.word	0x00000000


	//----- nvinfo : EIATTR_FRAME_SIZE
	.align		4
.L_21:
        /*0018*/ 	.byte	0x04, 0x11
        /*001a*/ 	.short	(.L_23 - .L_22)
	.align		4
.L_22:
        /*001c*/ 	.word	index@($__internal_1_$__cuda_sm10x_tcgen05_guardrail_trap_phase_invalid_during_alloc)
        /*0020*/ 	.word	0x00000000


	//----- nvinfo : EIATTR_FRAME_SIZE
	.align		4
.L_23:
        /*0024*/ 	.byte	0x04, 0x11
        /*0026*/ 	.short	(.L_25 - .L_24)
	.align		4
.L_24:
        /*0028*/ 	.word	index@($__internal_0_$__cuda_sm10x_tcgen05_guardrail_trap_col_being_dealloced_not_returned_by_alloc)
        /*002c*/ 	.word	0x00000000


	//----- nvinfo : EIATTR_FRAME_SIZE
	.align		4
.L_25:
        /*0030*/ 	.byte	0x04, 0x11
        /*0032*/ 	.short	(.L_27 - .L_26)
	.align		4
.L_26:
        /*0034*/ 	.word	index@(_ZN7cutlass13device_kernelINS_4gemm6kernel13GemmUniversalIN4cute5tupleIJiiiiEEENS1_10collective13CollectiveMmaINS1_35MainloopSm100TmaUmmaWarpSpecializedILi72ELi2ELi4ENS5_IJNS4_1CILi4EEENSA_ILi2EEENSA_ILi1EEEEEEEENS5_IJNSA_ILi128EEENSA_ILi64EEENSA_ILi32EEEEEEaNS5_IJlSD_lEEEaSK_NS4_8TiledMMAINS4_8MMA_AtomIJNS4_21SM100_MMA_S8_2x1SM_SSIaaiLi128ELi64ELNS4_4UMMA5MajorE0ELSP_0ELNSO_8SaturateE0EEEEEENS4_6LayoutINS5_IJSD_SD_SD_EEENS5_IJNSA_ILi0EEESV_SV_EEEEENS5_IJNS4_10UnderscoreESY_SY_EEEEENS4_28SM100_TMA_2SM_LOAD_MULTICASTENS4_14ComposedLayoutINS4_7SwizzleILi1ELi4ELi3EEENS4_18smem_ptr_flag_bitsILi8EEENST_INS5_IJNSA_ILi8EEESI_EEENS5_IJSI_SD_EEEEEEEvNS4_8identityES11_S1B_vS1C_EENS_8epilogue10collective18CollectiveEpilogueINS1E_23Sm100TmaWarpSpecializedILi1ELi1ELi32ELb0ELb0EEEJNS5_IJSH_SH_SI_EEENS5_IJNST_ISH_SD_EES1K_EEEaSK_aSK_NS1E_6fusion15FusionCallbacksIS1I_NS1M_17LinearCombinationIaiaiLNS_15FloatRoundStyleE2EEES1J_S1L_JEEENS4_5SM1004TMEM4LOAD26SM100_TMEM_LOAD_32dp32b32xENS4_13SM90_TMA_LOADENS12_INS13_ILi2ELi4ELi3EEES16_NST_INS5_IJS17_SH_EEENS5_IJSH_SD_EEEEEEENS4_39AutoVectorizingCopyWithAssumedAlignmentILi128EEENS4_14SM90_TMA_STOREES21_S23_S23_EEEvvEEEEvNT_6ParamsE)
        /*0038*/ 	.word	0x00000000


	//----- nvinfo : EIATTR_MIN_STACK_SIZE
	.align		4
.L_27:
        /*003c*/ 	.byte	0x04, 0x12
        /*003e*/ 	.short	(.L_29 - .L_28)
	.align		4
.L_28:
        /*0040*/ 	.word	index@(_ZN7cutlass13device_kernelINS_4gemm6kernel13GemmUniversalIN4cute5tupleIJiiiiEEENS1_10collective13CollectiveMmaINS1_35MainloopSm100TmaUmmaWarpSpecializedILi72ELi2ELi4ENS5_IJNS4_1CILi4EEENSA_ILi2EEENSA_ILi1EEEEEEEENS5_IJNSA_ILi128EEENSA_ILi64EEENSA_ILi32EEEEEEaNS5_IJlSD_lEEEaSK_NS4_8TiledMMAINS4_8MMA_AtomIJNS4_21SM100_MMA_S8_2x1SM_SSIaaiLi128ELi64ELNS4_4UMMA5MajorE0ELSP_0ELNSO_8SaturateE0EEEEEENS4_6LayoutINS5_IJSD_SD_SD_EEENS5_IJNSA_ILi0EEESV_SV_EEEEENS5_IJNS4_10UnderscoreESY_SY_EEEEENS4_28SM100_TMA_2SM_LOAD_MULTICASTENS4_14ComposedLayoutINS4_7SwizzleILi1ELi4ELi3EEENS4_18smem_ptr_flag_bitsILi8EEENST_INS5_IJNSA_ILi8EEESI_EEENS5_IJSI_SD_EEEEEEEvNS4_8identityES11_S1B_vS1C_EENS_8epilogue10collective18CollectiveEpilogueINS1E_23Sm100TmaWarpSpecializedILi1ELi1ELi32ELb0ELb0EEEJNS5_IJSH_SH_SI_EEENS5_IJNST_ISH_SD_EES1K_EEEaSK_aSK_NS1E_6fusion15FusionCallbacksIS1I_NS1M_17LinearCombinationIaiaiLNS_15FloatRoundStyleE2EEES1J_S1L_JEEENS4_5SM1004TMEM4LOAD26SM100_TMEM_LOAD_32dp32b32xENS4_13SM90_TMA_LOADENS12_INS13_ILi2ELi4ELi3EEES16_NST_INS5_IJS17_SH_EEENS5_IJSH_SD_EEEEEEENS4_39AutoVectorizingCopyWithAssumedAlignmentILi128EEENS4_14SM90_TMA_STOREES21_S23_S23_EEEvvEEEEvNT_6ParamsE)
        /*0044*/ 	.word	0x00000000
.L_29:


//--------------------- .nv.compat                --------------------------
	.section	.nv.compat,"",@"SHT_CUDA_COMPAT_INFO"
	.align	4
        /*0000*/ 	.byte	0x02, 0x09, 0x01, 0x00, 0x02, 0x02, 0x03, 0x00, 0x02, 0x05, 0x06, 0x00, 0x03, 0x07, 0x01, 0x01
        /*0010*/ 	.byte	0x02, 0x03, 0x01, 0x00, 0x02, 0x06, 0x01, 0x00, 0x04, 0x0b, 0x08, 0x00, 0x01, 0x00, 0x00, 0x00
        /*0020*/ 	.byte	0x00, 0x00, 0x00, 0x00


//--------------------- .nv.info._ZN7cutlass13device_kernelINS_4gemm6kernel13GemmUniversalIN4cute5tupleIJiiiiEEENS1_10collective13CollectiveMmaINS1_35MainloopSm100TmaUmmaWarpSpecializedILi72ELi2ELi4ENS5_IJNS4_1CILi4EEENSA_ILi2EEENSA_ILi1EEEEEEEENS5_IJNSA_ILi128EEENSA_ILi64EEENSA_ILi32EEEEEEaNS5_IJlSD_lEEEaSK_NS4_8TiledMMAINS4_8MMA_AtomIJNS4_21SM100_MMA_S8_2x1SM_SSIaaiLi128ELi64ELNS4_4UMMA5MajorE0ELSP_0ELNSO_8SaturateE0EEEEEENS4_6LayoutINS5_IJSD_SD_SD_EEENS5_IJNSA_ILi0EEESV_SV_EEEEENS5_IJNS4_10UnderscoreESY_SY_EEEEENS4_28SM100_TMA_2SM_LOAD_MULTICASTENS4_14ComposedLayoutINS4_7SwizzleILi1ELi4ELi3EEENS4_18smem_ptr_flag_bitsILi8EEENST_INS5_IJNSA_ILi8EEESI_EEENS5_IJSI_SD_EEEEEEEvNS4_8identityES11_S1B_vS1C_EENS_8epilogue10collective18CollectiveEpilogueINS1E_23Sm100TmaWarpSpecializedILi1ELi1ELi32ELb0ELb0EEEJNS5_IJSH_SH_SI_EEENS5_IJNST_ISH_SD_EES1K_EEEaSK_aSK_NS1E_6fusion15FusionCallbacksIS1I_NS1M_17LinearCombinationIaiaiLNS_15FloatRoundStyleE2EEES1J_S1L_JEEENS4_5SM1004TMEM4LOAD26SM100_TMEM_LOAD_32dp32b32xENS4_13SM90_TMA_LOADENS12_INS13_ILi2ELi4ELi3EEES16_NST_INS5_IJS17_SH_EEENS5_IJSH_SD_EEEEEEENS4_39AutoVectorizingCopyWithAssumedAlignmentILi128EEENS4_14SM90_TMA_STOREES21_S23_S23_EEEvvEEEEvNT_6ParamsE --------------------------
	.section	.nv.info._ZN7cutlass13device_kernelINS_4gemm6kernel13GemmUniversalIN4cute5tupleIJiiiiEEENS1_10collective13CollectiveMmaINS1_35MainloopSm100TmaUmmaWarpSpecializedILi72ELi2ELi4ENS5_IJNS4_1CILi4EEENSA_ILi2EEENSA_ILi1EEEEEEEENS5_IJNSA_ILi128EEENSA_ILi64EEENSA_ILi32EEEEEEaNS5_IJlSD_lEEEaSK_NS4_8TiledMMAINS4_8MMA_AtomIJNS4_21SM100_MMA_S8_2x1SM_SSIaaiLi128ELi64ELNS4_4UMMA5MajorE0ELSP_0ELNSO_8SaturateE0EEEEEENS4_6LayoutINS5_IJSD_SD_SD_EEENS5_IJNSA_ILi0EEESV_SV_EEEEENS5_IJNS4_10UnderscoreESY_SY_EEEEENS4_28SM100_TMA_2SM_LOAD_MULTICASTENS4_14ComposedLayoutINS4_7SwizzleILi1ELi4ELi3EEENS4_18smem_ptr_flag_bitsILi8EEENST_INS5_IJNSA_ILi8EEESI_EEENS5_IJSI_SD_EEEEEEEvNS4_8identityES11_S1B_vS1C_EENS_8epilogue10collective18CollectiveEpilogueINS1E_23Sm100TmaWarpSpecializedILi1ELi1ELi32ELb0ELb0EEEJNS5_IJSH_SH_SI_EEENS5_IJNST_ISH_SD_EES1K_EEEaSK_aSK_NS1E_6fusion15FusionCallbacksIS1I_NS1M_17LinearCombinationIaiaiLNS_15FloatRoundStyleE2EEES1J_S1L_JEEENS4_5SM1004TMEM4LOAD26SM100_TMEM_LOAD_32dp32b32xENS4_13SM90_TMA_LOADENS12_INS13_ILi2ELi4ELi3EEES16_NST_INS5_IJS17_SH_EEENS5_IJSH_SD_EEEEEEENS4_39AutoVectorizingCopyWithAssumedAlignmentILi128EEENS4_14SM90_TMA_STOREES21_S23_S23_EEEvvEEEEvNT_6ParamsE,"",@"SHT_CUDA_INFO"
	.sectionflags	@""
	.align	4


	//----- nvinfo : EIATTR_CUDA_API_VERSION
	.align		4
        /*0000*/ 	.byte	0x04, 0x37
        /*0002*/ 	.short	(.L_31 - .L_30)
.L_30:
        /*0004*/ 	.word	0x00000082


	//----- nvinfo : EIATTR_KPARAM_INFO
	.align		4
.L_31:
        /*0008*/ 	.byte	0x04, 0x17
        /*000a*/ 	.short	(.L_33 - .L_32)
.L_32:
        /*000c*/ 	.word	0x00000000
        /*0010*/ 	.short	0x0000
        /*0012*/ 	.short	0x0000
        /*0014*/ 	.byte	0x00, 0xf0, 0x01, 0x20


	//----- nvinfo : EIATTR_AT_ENTRY_FRAGMENTS
	.align		4
.L_33:
        /*0018*/ 	.byte	0x04, 0x4f
        /*001a*/ 	.short	(.L_35 - .L_34)


	//   ....[0]....
.L_34:
        /*001c*/ 	.word	0x00000007


	//----- nvinfo : EIATTR_RESERVED_SMEM_USED
	.align		4
.L_35:
        /*0020*/ 	.byte	0x01, 0x41
	.zero		2


	//----- nvinfo : EIATTR_SPARSE_MMA_MASK
	.align		4
        /*0024*/ 	.byte	0x03, 0x50
        /*0026*/ 	.short	0x0000


	//----- nvinfo : EIATTR_TCGEN05_2CTA_USED
	.align		4
        /*0028*/ 	.byte	0x01, 0x52
	.zero		2


	//----- nvinfo : EIATTR_MAXREG_COUNT
	.align		4
        /*002c*/ 	.byte	0x03, 0x1b
        /*002e*/ 	.short	0x00ff


	//----- nvinfo : EIATTR_NUM_BARRIERS
	.align		4
        /*0030*/ 	.byte	0x02, 0x4c
        /*0032*/ 	.byte	0x07
	.zero		1


	//----- nvinfo : EIATTR_EXTERNS
	.align		4
        /*0034*/ 	.byte	0x04, 0x0f
        /*0036*/ 	.short	(.L_37 - .L_36)


	//   ....[0]....
	.align		4
.L_36:
        /*0038*/ 	.word	index@(__assertfail)


	//----- nvinfo : EIATTR_MERCURY_ISA_VERSION
	.align		4
.L_37:
        /*003c*/ 	.byte	0x03, 0x5f
        /*003e*/ 	.short	0x0101


	//----- nvinfo : EIATTR_INT_WARP_WIDE_INSTR_OFFSETS
	.align		4
        /*0040*/ 	.byte	0x04, 0x31
        /*0042*/ 	.short	(.L_39 - .L_38)


	//   ....[0]....
.L_38:
        /*0044*/ 	.word	0x000015d0


	//   ....[1]....
        /*0048*/ 	.word	0x00001650


	//   ....[2]....
        /*004c*/ 	.word	0x00007060


	//   ....[3]....
        /*0050*/ 	.word	0x00007090


	//   ....[4]....
        /*0054*/ 	.word	0x000070e0


	//   ....[5]....
        /*0058*/ 	.word	0x00007b70


	//   ....[6]....
        /*005c*/ 	.word	0x00007c20


	//----- nvinfo : EIATTR_COOP_GROUP_MASK_REGIDS
	.align		4
.L_39:
        /*0060*/ 	.byte	0x04, 0x29
        /*0062*/ 	.short	(.L_41 - .L_40)


	//   ....[0]....
.L_40:
        /*0064*/ 	.word	0xffffffff


	//   ....[1]....
        /*0068*/ 	.word	0xffffffff


	//   ....[2]....
        /*006c*/ 	.word	0xffffffff


	//   ....[3]....
        /*0070*/ 	.word	0xffffffff


	//   ....[4]....
        /*0074*/ 	.word	0xffffffff


	//   ....[5]....
        /*0078*/ 	.word	0xffffffff


	//   ....[6]....
        /*007c*/ 	.word	0xffffffff


	//   ....[7]....
        /*0080*/ 	.word	0xffffffff


	//   ....[8]....
        /*0084*/ 	.word	0xffffffff


	//   ....[9]....
        /*0088*/ 	.word	0xffffffff


	//   ....[10]....
        /*008c*/ 	.word	0xffffffff


	//   ....[11]....
        /*0090*/ 	.word	0xffffffff


	//   ....[12]....
        /*0094*/ 	.word	0xffffffff


	//   ....[13]....
        /*0098*/ 	.word	0xffffffff


	//----- nvinfo : EIATTR_COOP_GROUP_INSTR_OFFSETS
	.align		4
.L_41:
        /*009c*/ 	.byte	0x04, 0x28
        /*009e*/ 	.short	(.L_43 - .L_42)


	//   ....[0]....
.L_42:
        /*00a0*/ 	.word	0x000000c0


	//   ....[1]....
        /*00a4*/ 	.word	0x00000500


	//   ....[2]....
        /*00a8*/ 	.word	0x00000f70


	//   ....[3]....
        /*00ac*/ 	.word	0x000010a0


	//   ....[4]....
        /*00b0*/ 	.word	0x00001190


	//   ....[5]....
        /*00b4*/ 	.word	0x000012f0


	//   ....[6]....
        /*00b8*/ 	.word	0x00001480


	//   ....[7]....
        /*00bc*/ 	.word	0x000016d0


	//   ....[8]....
        /*00c0*/ 	.word	0x00002b40


	//   ....[9]....
        /*00c4*/ 	.word	0x00005fa0


	//   ....[10]....
        /*00c8*/ 	.word	0x00006470


	//   ....[11]....
        /*00cc*/ 	.word	0x000064a0


	//   ....[12]....
        /*00d0*/ 	.word	0x00006f80


	//   ....[13]....
        /*00d4*/ 	.word	0x00007180


	//----- nvinfo : EIATTR_VRC_CTA_INIT_COUNT
	.align		4
.L_43:
        /*00d8*/ 	.byte	0x02, 0x4a
        /*00da*/ 	.byte	0x80
	.zero		1


	//----- nvinfo : EIATTR_SYSCALL_OFFSETS
	.align		4
        /*00dc*/ 	.byte	0x04, 0x46
        /*00de*/ 	.short	(.L_45 - .L_44)


	//   ....[0]....
.L_44:
        /*00e0*/ 	.word	0x000086f0


	//   ....[1]....
        /*00e4*/ 	.word	0x00008830


	//   ....[2]....
        /*00e8*/ 	.word	0x00008f50


	//----- nvinfo : EIATTR_MBARRIER_INSTR_OFFSETS
	.align		4
.L_45:
        /*00ec*/ 	.byte	0x04, 0x39
        /*00ee*/ 	.short	(.L_47 - .L_46)


	//   ....[0]....
.L_46:
        /*00f0*/ 	.word	0x00000650
        /*00f4*/ 	.word	0x000000ff
        /*00f8*/ 	.word	0x00000000
        /*00fc*/ 	.short	0x0100
        /*00fe*/ 	.byte	0x06
	.zero		1


	//   ....[1]....
        /*0100*/ 	.word	0x00000660
        /*0104*/ 	.word	0x000000ff
        /*0108*/ 	.word	0x00000240
        /*010c*/ 	.short	0x0100
        /*010e*/ 	.byte	0x06
	.zero		1


	//   ....[2]....
        /*0110*/ 	.word	0x00000670
        /*0114*/ 	.word	0x000000ff
        /*0118*/ 	.word	0x00000008
        /*011c*/ 	.short	0x0100
        /*011e*/ 	.byte	0x06
	.zero		1


	//   ....[3]....
        /*0120*/ 	.word	0x00000680
        /*0124*/ 	.word	0x000000ff
        /*0128*/ 	.word	0x00000248
        /*012c*/ 	.short	0x0100
        /*012e*/ 	.byte	0x06
	.zero		1


	//   ....[4]....
        /*0130*/ 	.word	0x00000690
        /*0134*/ 	.word	0x000000ff
        /*0138*/ 	.word	0x00000010
        /*013c*/ 	.short	0x0100
        /*013e*/ 	.byte	0x06
	.zero		1


	//   ....[5]....
        /*0140*/ 	.word	0x000006a0
        /*0144*/ 	.word	0x000000ff
        /*0148*/ 	.word	0x00000250
        /*014c*/ 	.short	0x0100
        /*014e*/ 	.byte	0x06
	.zero		1


	//   ....[6]....
        /*0150*/ 	.word	0x000006b0
        /*0154*/ 	.word	0x000000ff
        /*0158*/ 	.word	0x00000018
        /*015c*/ 	.short	0x0100
        /*015e*/ 	.byte	0x06
	.zero		1


	//   ....[7]....
        /*0160*/ 	.word	0x000006c0
        /*0164*/ 	.word	0x000000ff
        /*0168*/ 	.word	0x00000258
        /*016c*/ 	.short	0x0100
        /*016e*/ 	.byte	0x06
	.zero		1


	//   ....[8]....
        /*0170*/ 	.word	0x000006d0
        /*0174*/ 	.word	0x000000ff
        /*0178*/ 	.word	0x00000020
        /*017c*/ 	.short	0x0100
        /*017e*/ 	.byte	0x06
	.zero		1


	//   ....[9]....
        /*0180*/ 	.word	0x000006e0
        /*0184*/ 	.word	0x000000ff
        /*0188*/ 	.word	0x00000260
        /*018c*/ 	.short	0x0100
        /*018e*/ 	.byte	0x06
	.zero		1


	//   ....[10]....
        /*0190*/ 	.word	0x000006f0
        /*0194*/ 	.word	0x000000ff
        /*0198*/ 	.word	0x00000028
        /*019c*/ 	.short	0x0100
        /*019e*/ 	.byte	0x06
	.zero		1


	//   ....[11]....
        /*01a0*/ 	.word	0x00000700
        /*01a4*/ 	.word	0x000000ff
        /*01a8*/ 	.word	0x00000268
        /*01ac*/ 	.short	0x0100
        /*01ae*/ 	.byte	0x06
	.zero		1


	//   ....[12]....
        /*01b0*/ 	.word	0x00000710
        /*01b4*/ 	.word	0x000000ff
        /*01b8*/ 	.word	0x00000030
        /*01bc*/ 	.short	0x0100
        /*01be*/ 	.byte	0x06
	.zero		1


	//   ....[13]....
        /*01c0*/ 	.word	0x00000720
        /*01c4*/ 	.word	0x000000ff
        /*01c8*/ 	.word	0x00000270
        /*01cc*/ 	.short	0x0100
        /*01ce*/ 	.byte	0x06
	.zero		1


	//   ....[14]....
        /*01d0*/ 	.word	0x00000730
        /*01d4*/ 	.word	0x000000ff
        /*01d8*/ 	.word	0x00000038
        /*01dc*/ 	.short	0x0100
        /*01de*/ 	.byte	0x06
	.zero		1


	//   ....[15]....
        /*01e0*/ 	.word	0x00000740
        /*01e4*/ 	.word	0x000000ff
        /*01e8*/ 	.word	0x00000278
        /*01ec*/ 	.short	0x0100
        /*01ee*/ 	.byte	0x06
	.zero		1


	//   ....[16]....
        /*01f0*/ 	.word	0x00000750
        /*01f4*/ 	.word	0x000000ff
        /*01f8*/ 	.word	0x00000040
        /*01fc*/ 	.short	0x0100
        /*01fe*/ 	.byte	0x06
	.zero		1


	//   ....[17]....
        /*0200*/ 	.word	0x00000760
        /*0204*/ 	.word	0x000000ff
        /*0208*/ 	.word	0x00000280
        /*020c*/ 	.short	0x0100
        /*020e*/ 	.byte	0x06
	.zero		1


	//   ....[18]....
        /*0210*/ 	.word	0x00000770
        /*0214*/ 	.word	0x000000ff
        /*0218*/ 	.word	0x00000048
        /*021c*/ 	.short	0x0100
        /*021e*/ 	.byte	0x06
	.zero		1


	//   ....[19]....
        /*0220*/ 	.word	0x00000780
        /*0224*/ 	.word	0x000000ff
        /*0228*/ 	.word	0x00000288
        /*022c*/ 	.short	0x0100
        /*022e*/ 	.byte	0x06
	.zero		1


	//   ....[20]....
        /*0230*/ 	.word	0x00000790
        /*0234*/ 	.word	0x000000ff
        /*0238*/ 	.word	0x00000050
        /*023c*/ 	.short	0x0100
        /*023e*/ 	.byte	0x06
	.zero		1


	//   ....[21]....
        /*0240*/ 	.word	0x000007a0
        /*0244*/ 	.word	0x000000ff
        /*0248*/ 	.word	0x00000290
        /*024c*/ 	.short	0x0100
        /*024e*/ 	.byte	0x06
	.zero		1


	//   ....[22]....
        /*0250*/ 	.word	0x000007b0
        /*0254*/ 	.word	0x000000ff
        /*0258*/ 	.word	0x00000058
        /*025c*/ 	.short	0x0100
        /*025e*/ 	.byte	0x06
	.zero		1


	//   ....[23]....
        /*0260*/ 	.word	0x000007c0
        /*0264*/ 	.word	0x000000ff
        /*0268*/ 	.word	0x00000298
        /*026c*/ 	.short	0x0100
        /*026e*/ 	.byte	0x06
	.zero		1


	//   ....[24]....
        /*0270*/ 	.word	0x000007d0
        /*0274*/ 	.word	0x000000ff
        /*0278*/ 	.word	0x00000060
        /*027c*/ 	.short	0x0100
        /*027e*/ 	.byte	0x06
	.zero		1


	//   ....[25]....
        /*0280*/ 	.word	0x000007e0
        /*0284*/ 	.word	0x000000ff
        /*0288*/ 	.word	0x000002a0
        /*028c*/ 	.short	0x0100
        /*028e*/ 	.byte	0x06
	.zero		1


	//   ....[26]....
        /*0290*/ 	.word	0x000007f0
        /*0294*/ 	.word	0x000000ff
        /*0298*/ 	.word	0x00000068
        /*029c*/ 	.short	0x0100
        /*029e*/ 	.byte	0x06
	.zero		1


	//   ....[27]....
        /*02a0*/ 	.word	0x00000800
        /*02a4*/ 	.word	0x000000ff
        /*02a8*/ 	.word	0x000002a8
        /*02ac*/ 	.short	0x0100
        /*02ae*/ 	.byte	0x06
	.zero		1


	//   ....[28]....
        /*02b0*/ 	.word	0x00000810
        /*02b4*/ 	.word	0x000000ff
        /*02b8*/ 	.word	0x00000070
        /*02bc*/ 	.short	0x0100
        /*02be*/ 	.byte	0x06
	.zero		1


	//   ....[29]....
        /*02c0*/ 	.word	0x00000820
        /*02c4*/ 	.word	0x000000ff
        /*02c8*/ 	.word	0x000002b0
        /*02cc*/ 	.short	0x0100
        /*02ce*/ 	.byte	0x06
	.zero		1


	//   ....[30]....
        /*02d0*/ 	.word	0x00000830
        /*02d4*/ 	.word	0x000000ff
        /*02d8*/ 	.word	0x00000078
        /*02dc*/ 	.short	0x0100
        /*02de*/ 	.byte	0x06
	.zero		1


	//   ....[31]....
        /*02e0*/ 	.word	0x00000840
        /*02e4*/ 	.word	0x000000ff
        /*02e8*/ 	.word	0x000002b8
        /*02ec*/ 	.short	0x0100
        /*02ee*/ 	.byte	0x06
	.zero		1


	//   ....[32]....
        /*02f0*/ 	.word	0x00000850
        /*02f4*/ 	.word	0x000000ff
        /*02f8*/ 	.word	0x00000080
        /*02fc*/ 	.short	0x0100
        /*02fe*/ 	.byte	0x06
	.zero		1


	//   ....[33]....
        /*0300*/ 	.word	0x00000860
        /*0304*/ 	.word	0x000000ff
        /*0308*/ 	.word	0x000002c0
        /*030c*/ 	.short	0x0100
        /*030e*/ 	.byte	0x06
	.zero		1


	//   ....[34]....
        /*0310*/ 	.word	0x00000870
        /*0314*/ 	.word	0x000000ff
        /*0318*/ 	.word	0x00000088
        /*031c*/ 	.short	0x0100
        /*031e*/ 	.byte	0x06
	.zero		1


	//   ....[35]....
        /*0320*/ 	.word	0x00000880
        /*0324*/ 	.word	0x000000ff
        /*0328*/ 	.word	0x000002c8
        /*032c*/ 	.short	0x0100
        /*032e*/ 	.byte	0x06
	.zero		1


	//   ....[36]....
        /*0330*/ 	.word	0x00000890
        /*0334*/ 	.word	0x000000ff
        /*0338*/ 	.word	0x00000090
        /*033c*/ 	.short	0x0100
        /*033e*/ 	.byte	0x06
	.zero		1


	//   ....[37]....
        /*0340*/ 	.word	0x000008a0
        /*0344*/ 	.word	0x000000ff
        /*0348*/ 	.word	0x000002d0
        /*034c*/ 	.short	0x0100
        /*034e*/ 	.byte	0x06
	.zero		1


	//   ....[38]....
        /*0350*/ 	.word	0x000008b0
        /*0354*/ 	.word	0x000000ff
        /*0358*/ 	.word	0x00000098
        /*035c*/ 	.short	0x0100
        /*035e*/ 	.byte	0x06
	.zero		1


	//   ....[39]....
        /*0360*/ 	.word	0x000008c0
        /*0364*/ 	.word	0x000000ff
        /*0368*/ 	.word	0x000002d8
        /*036c*/ 	.short	0x0100
        /*036e*/ 	.byte	0x06
	.zero		1


	//   ....[40]....
        /*0370*/ 	.word	0x000008d0
        /*0374*/ 	.word	0x000000ff
        /*0378*/ 	.word	0x000000a0
        /*037c*/ 	.short	0x0100
        /*037e*/ 	.byte	0x06
	.zero		1


	//   ....[41]....
        /*0380*/ 	.word	0x000008e0
        /*0384*/ 	.word	0x000000ff
        /*0388*/ 	.word	0x000002e0
        /*038c*/ 	.short	0x0100
        /*038e*/ 	.byte	0x06
	.zero		1


	//   ....[42]....
        /*0390*/ 	.word	0x000008f0
        /*0394*/ 	.word	0x000000ff
        /*0398*/ 	.word	0x000000a8
        /*039c*/ 	.short	0x0100
        /*039e*/ 	.byte	0x06
	.zero		1


	//   ....[43]....
        /*03a0*/ 	.word	0x00000900
        /*03a4*/ 	.word	0x000000ff
        /*03a8*/ 	.word	0x000002e8
        /*03ac*/ 	.short	0x0100
        /*03ae*/ 	.byte	0x06
	.zero		1


	//   ....[44]....
        /*03b0*/ 	.word	0x00000910
        /*03b4*/ 	.word	0x000000ff
        /*03b8*/ 	.word	0x000000b0
        /*03bc*/ 	.short	0x0100
        /*03be*/ 	.byte	0x06
	.zero		1


	//   ....[45]....
        /*03c0*/ 	.word	0x00000920
        /*03c4*/ 	.word	0x000000ff
        /*03c8*/ 	.word	0x000002f0
        /*03cc*/ 	.short	0x0100
        /*03ce*/ 	.byte	0x06
	.zero		1


	//   ....[46]....
        /*03d0*/ 	.word	0x00000930
        /*03d4*/ 	.word	0x000000ff
        /*03d8*/ 	.word	0x000000b8
        /*03dc*/ 	.short	0x0100
        /*03de*/ 	.byte	0x06
	.zero		1


	//   ....[47]....
        /*03e0*/ 	.word	0x00000940
        /*03e4*/ 	.word	0x000000ff
        /*03e8*/ 	.word	0x000002f8
        /*03ec*/ 	.short	0x0100
        /*03ee*/ 	.byte	0x06
	.zero		1


	//   ....[48]....
        /*03f0*/ 	.word	0x00000950
        /*03f4*/ 	.word	0x000000ff
        /*03f8*/ 	.word	0x000000c0
        /*03fc*/ 	.short	0x0100
        /*03fe*/ 	.byte	0x06
	.zero		1


	//   ....[49]....
        /*0400*/ 	.word	0x00000960
        /*0404*/ 	.word	0x000000ff
        /*0408*/ 	.word	0x00000300
        /*040c*/ 	.short	0x0100
        /*040e*/ 	.byte	0x06
	.zero		1


	//   ....[50]....
        /*0410*/ 	.word	0x00000970
        /*0414*/ 	.word	0x000000ff
        /*0418*/ 	.word	0x000000c8
        /*041c*/ 	.short	0x0100
        /*041e*/ 	.byte	0x06
	.zero		1


	//   ....[51]....
        /*0420*/ 	.word	0x00000980
        /*0424*/ 	.word	0x000000ff
        /*0428*/ 	.word	0x00000308
        /*042c*/ 	.short	0x0100
        /*042e*/ 	.byte	0x06
	.zero		1


	//   ....[52]....
        /*0430*/ 	.word	0x00000990
        /*0434*/ 	.word	0x000000ff
        /*0438*/ 	.word	0x000000d0
        /*043c*/ 	.short	0x0100
        /*043e*/ 	.byte	0x06
	.zero		1


	//   ....[53]....
        /*0440*/ 	.word	0x000009a0
        /*0444*/ 	.word	0x000000ff
        /*0448*/ 	.word	0x00000310
        /*044c*/ 	.short	0x0100
        /*044e*/ 	.byte	0x06
	.zero		1


	//   ....[54]....
        /*0450*/ 	.word	0x000009b0
        /*0454*/ 	.word	0x000000ff
        /*0458*/ 	.word	0x000000d8
        /*045c*/ 	.short	0x0100
        /*045e*/ 	.byte	0x06
	.zero		1


	//   ....[55]....
        /*0460*/ 	.word	0x000009c0
        /*0464*/ 	.word	0x000000ff
        /*0468*/ 	.word	0x00000318
        /*046c*/ 	.short	0x0100
        /*046e*/ 	.byte	0x06
	.zero		1


	//   ....[56]....
        /*0470*/ 	.word	0x000009d0
        /*0474*/ 	.word	0x000000ff
        /*0478*/ 	.word	0x000000e0
        /*047c*/ 	.short	0x0100
        /*047e*/ 	.byte	0x06
	.zero		1


	//   ....[57]....
        /*0480*/ 	.word	0x000009e0
        /*0484*/ 	.word	0x000000ff
        /*0488*/ 	.word	0x00000320
        /*048c*/ 	.short	0x0100
        /*048e*/ 	.byte	0x06
	.zero		1


	//   ....[58]....
        /*0490*/ 	.word	0x000009f0
        /*0494*/ 	.word	0x000000ff
        /*0498*/ 	.word	0x000000e8
        /*049c*/ 	.short	0x0100
        /*049e*/ 	.byte	0x06
	.zero		1


	//   ....[59]....
        /*04a0*/ 	.word	0x00000a00
        /*04a4*/ 	.word	0x000000ff
        /*04a8*/ 	.word	0x00000328
        /*04ac*/ 	.short	0x0100
        /*04ae*/ 	.byte	0x06
	.zero		1


	//   ....[60]....
        /*04b0*/ 	.word	0x00000a10
        /*04b4*/ 	.word	0x000000ff
        /*04b8*/ 	.word	0x000000f0
        /*04bc*/ 	.short	0x0100
        /*04be*/ 	.byte	0x06
	.zero		1


	//   ....[61]....
        /*04c0*/ 	.word	0x00000a20
        /*04c4*/ 	.word	0x000000ff
        /*04c8*/ 	.word	0x00000330
        /*04cc*/ 	.short	0x0100
        /*04ce*/ 	.byte	0x06
	.zero		1


	//   ....[62]....
        /*04d0*/ 	.word	0x00000a30
        /*04d4*/ 	.word	0x000000ff
        /*04d8*/ 	.word	0x000000f8
        /*04dc*/ 	.short	0x0100
        /*04de*/ 	.byte	0x06
	.zero		1


	//   ....[63]....
        /*04e0*/ 	.word	0x00000a40
        /*04e4*/ 	.word	0x000000ff
        /*04e8*/ 	.word	0x00000338
        /*04ec*/ 	.short	0x0100
        /*04ee*/ 	.byte	0x06
	.zero		1


	//   ....[64]....
        /*04f0*/ 	.word	0x00000a50
        /*04f4*/ 	.word	0x000000ff
        /*04f8*/ 	.word	0x00000100
        /*04fc*/ 	.short	0x0100
        /*04fe*/ 	.byte	0x06
	.zero		1


	//   ....[65]....
        /*0500*/ 	.word	0x00000a60
        /*0504*/ 	.word	0x000000ff
        /*0508*/ 	.word	0x00000340
        /*050c*/ 	.short	0x0100
        /*050e*/ 	.byte	0x06
	.zero		1


	//   ....[66]....
        /*0510*/ 	.word	0x00000a70
        /*0514*/ 	.word	0x000000ff
        /*0518*/ 	.word	0x00000108
        /*051c*/ 	.short	0x0100
        /*051e*/ 	.byte	0x06
	.zero		1


	//   ....[67]....
        /*0520*/ 	.word	0x00000a80
        /*0524*/ 	.word	0x000000ff
        /*0528*/ 	.word	0x00000348
        /*052c*/ 	.short	0x0100
        /*052e*/ 	.byte	0x06
	.zero		1


	//   ....[68]....
        /*0530*/ 	.word	0x00000a90
        /*0534*/ 	.word	0x000000ff
        /*0538*/ 	.word	0x00000110
        /*053c*/ 	.short	0x0100
        /*053e*/ 	.byte	0x06
	.zero		1


	//   ....[69]....
        /*0540*/ 	.word	0x00000aa0
        /*0544*/ 	.word	0x000000ff
        /*0548*/ 	.word	0x00000350
        /*054c*/ 	.short	0x0100
        /*054e*/ 	.byte	0x06
	.zero		1


	//   ....[70]....
        /*0550*/ 	.word	0x00000ab0
        /*0554*/ 	.word	0x000000ff
        /*0558*/ 	.word	0x00000118
        /*055c*/ 	.short	0x0100
        /*055e*/ 	.byte	0x06
	.zero		1


	//   ....[71]....
        /*0560*/ 	.word	0x00000ac0
        /*0564*/ 	.word	0x000000ff
        /*0568*/ 	.word	0x00000358
        /*056c*/ 	.short	0x0100
        /*056e*/ 	.byte	0x06
	.zero		1


	//   ....[72]....
        /*0570*/ 	.word	0x00000ad0
        /*0574*/ 	.word	0x000000ff
        /*0578*/ 	.word	0x00000120
        /*057c*/ 	.short	0x0100
        /*057e*/ 	.byte	0x06
	.zero		1


	//   ....[73]....
        /*0580*/ 	.word	0x00000ae0
        /*0584*/ 	.word	0x000000ff
        /*0588*/ 	.word	0x00000360
        /*058c*/ 	.short	0x0100
        /*058e*/ 	.byte	0x06
	.zero		1


	//   ....[74]....
        /*0590*/ 	.word	0x00000af0
        /*0594*/ 	.word	0x000000ff
        /*0598*/ 	.word	0x00000128
        /*059c*/ 	.short	0x0100
        /*059e*/ 	.byte	0x06
	.zero		1


	//   ....[75]....
        /*05a0*/ 	.word	0x00000b00
        /*05a4*/ 	.word	0x000000ff
        /*05a8*/ 	.word	0x00000368
        /*05ac*/ 	.short	0x0100
        /*05ae*/ 	.byte	0x06
	.zero		1


	//   ....[76]....
        /*05b0*/ 	.word	0x00000b10
        /*05b4*/ 	.word	0x000000ff
        /*05b8*/ 	.word	0x00000130
        /*05bc*/ 	.short	0x0100
        /*05be*/ 	.byte	0x06
	.zero		1


	//   ....[77]....
        /*05c0*/ 	.word	0x00000b20
        /*05c4*/ 	.word	0x000000ff
        /*05c8*/ 	.word	0x00000370
        /*05cc*/ 	.short	0x0100
        /*05ce*/ 	.byte	0x06
	.zero		1


	//   ....[78]....
        /*05d0*/ 	.word	0x00000b30
        /*05d4*/ 	.word	0x000000ff
        /*05d8*/ 	.word	0x00000138
        /*05dc*/ 	.short	0x0100
        /*05de*/ 	.byte	0x06
	.zero		1


	//   ....[79]....
        /*05e0*/ 	.word	0x00000b40
        /*05e4*/ 	.word	0x000000ff
        /*05e8*/ 	.word	0x00000378
        /*05ec*/ 	.short	0x0100
        /*05ee*/ 	.byte	0x06
	.zero		1


	//   ....[80]....
        /*05f0*/ 	.word	0x00000b50
        /*05f4*/ 	.word	0x000000ff
        /*05f8*/ 	.word	0x00000140
        /*05fc*/ 	.short	0x0100
        /*05fe*/ 	.byte	0x06
	.zero		1


	//   ....[81]....
        /*0600*/ 	.word	0x00000b60
        /*0604*/ 	.word	0x000000ff
        /*0608*/ 	.word	0x00000380
        /*060c*/ 	.short	0x0100
        /*060e*/ 	.byte	0x06
	.zero		1


	//   ....[82]....
        /*0610*/ 	.word	0x00000b70
        /*0614*/ 	.word	0x000000ff
        /*0618*/ 	.word	0x00000148
        /*061c*/ 	.short	0x0100
        /*061e*/ 	.byte	0x06
	.zero		1


	//   ....[83]....
        /*0620*/ 	.word	0x00000b80
        /*0624*/ 	.word	0x000000ff
        /*0628*/ 	.word	0x00000388
        /*062c*/ 	.short	0x0100
        /*062e*/ 	.byte	0x06
	.zero		1


	//   ....[84]....
        /*0630*/ 	.word	0x00000b90
        /*0634*/ 	.word	0x000000ff
        /*0638*/ 	.word	0x00000150
        /*063c*/ 	.short	0x0100
        /*063e*/ 	.byte	0x06
	.zero		1


	//   ....[85]....
        /*0640*/ 	.word	0x00000ba0
        /*0644*/ 	.word	0x000000ff
        /*0648*/ 	.word	0x00000390
        /*064c*/ 	.short	0x0100
        /*064e*/ 	.byte	0x06
	.zero		1


	//   ....[86]....
        /*0650*/ 	.word	0x00000bb0
        /*0654*/ 	.word	0x000000ff
        /*0658*/ 	.word	0x00000158
        /*065c*/ 	.short	0x0100
        /*065e*/ 	.byte	0x06
	.zero		1


	//   ....[87]....
        /*0660*/ 	.word	0x00000bc0
        /*0664*/ 	.word	0x000000ff
        /*0668*/ 	.word	0x00000398
        /*066c*/ 	.short	0x0100
        /*066e*/ 	.byte	0x06
	.zero		1


	//   ....[88]....
        /*0670*/ 	.word	0x00000bd0
        /*0674*/ 	.word	0x000000ff
        /*0678*/ 	.word	0x00000160
        /*067c*/ 	.short	0x0100
        /*067e*/ 	.byte	0x06
	.zero		1


	//   ....[89]....
        /*0680*/ 	.word	0x00000be0
        /*0684*/ 	.word	0x000000ff
        /*0688*/ 	.word	0x000003a0
        /*068c*/ 	.short	0x0100
        /*068e*/ 	.byte	0x06
	.zero		1


	//   ....[90]....
        /*0690*/ 	.word	0x00000bf0
        /*0694*/ 	.word	0x000000ff
        /*0698*/ 	.word	0x00000168
        /*069c*/ 	.short	0x0100
        /*069e*/ 	.byte	0x06
	.zero		1


	//   ....[91]....
        /*06a0*/ 	.word	0x00000c00
        /*06a4*/ 	.word	0x000000ff
        /*06a8*/ 	.word	0x000003a8
        /*06ac*/ 	.short	0x0100
        /*06ae*/ 	.byte	0x06
	.zero		1


	//   ....[92]....
        /*06b0*/ 	.word	0x00000c10
        /*06b4*/ 	.word	0x000000ff
        /*06b8*/ 	.word	0x00000170
        /*06bc*/ 	.short	0x0100
        /*06be*/ 	.byte	0x06
	.zero		1


	//   ....[93]....
        /*06c0*/ 	.word	0x00000c20
        /*06c4*/ 	.word	0x000000ff
        /*06c8*/ 	.word	0x000003b0
        /*06cc*/ 	.short	0x0100
        /*06ce*/ 	.byte	0x06
	.zero		1


	//   ....[94]....
        /*06d0*/ 	.word	0x00000c30
        /*06d4*/ 	.word	0x000000ff
        /*06d8*/ 	.word	0x00000178
        /*06dc*/ 	.short	0x0100
        /*06de*/ 	.byte	0x06
	.zero		1


	//   ....[95]....
        /*06e0*/ 	.word	0x00000c40
        /*06e4*/ 	.word	0x000000ff
        /*06e8*/ 	.word	0x000003b8
        /*06ec*/ 	.short	0x0100
        /*06ee*/ 	.byte	0x06
	.zero		1


	//   ....[96]....
        /*06f0*/ 	.word	0x00000c50
        /*06f4*/ 	.word	0x000000ff
        /*06f8*/ 	.word	0x00000180
        /*06fc*/ 	.short	0x0100
        /*06fe*/ 	.byte	0x06
	.zero		1


	//   ....[97]....
        /*0700*/ 	.word	0x00000c60
        /*0704*/ 	.word	0x000000ff
        /*0708*/ 	.word	0x000003c0
        /*070c*/ 	.short	0x0100
        /*070e*/ 	.byte	0x06
	.zero		1


	//   ....[98]....
        /*0710*/ 	.word	0x00000c70
        /*0714*/ 	.word	0x000000ff
        /*0718*/ 	.word	0x00000188
        /*071c*/ 	.short	0x0100
        /*071e*/ 	.byte	0x06
	.zero		1


	//   ....[99]....
        /*0720*/ 	.word	0x00000c80
        /*0724*/ 	.word	0x000000ff
        /*0728*/ 	.word	0x000003c8
        /*072c*/ 	.short	0x0100
        /*072e*/ 	.byte	0x06
	.zero		1


	//   ....[100]....
        /*0730*/ 	.word	0x00000c90
        /*0734*/ 	.word	0x000000ff
        /*0738*/ 	.word	0x00000190
        /*073c*/ 	.short	0x0100
        /*073e*/ 	.byte	0x06
	.zero		1


	//   ....[101]....
        /*0740*/ 	.word	0x00000ca0
        /*0744*/ 	.word	0x000000ff
        /*0748*/ 	.word	0x000003d0
        /*074c*/ 	.short	0x0100
        /*074e*/ 	.byte	0x06
	.zero		1


	//   ....[102]....
        /*0750*/ 	.word	0x00000cb0
        /*0754*/ 	.word	0x000000ff
        /*0758*/ 	.word	0x00000198
        /*075c*/ 	.short	0x0100
        /*075e*/ 	.byte	0x06
	.zero		1


	//   ....[103]....
        /*0760*/ 	.word	0x00000cc0
        /*0764*/ 	.word	0x000000ff
        /*0768*/ 	.word	0x000003d8
        /*076c*/ 	.short	0x0100
        /*076e*/ 	.byte	0x06
	.zero		1


	//   ....[104]....
        /*0770*/ 	.word	0x00000cd0
        /*0774*/ 	.word	0x000000ff
        /*0778*/ 	.word	0x000001a0
        /*077c*/ 	.short	0x0100
        /*077e*/ 	.byte	0x06
	.zero		1


	//   ....[105]....
        /*0780*/ 	.word	0x00000ce0
        /*0784*/ 	.word	0x000000ff
        /*0788*/ 	.word	0x000003e0
        /*078c*/ 	.short	0x0100
        /*078e*/ 	.byte	0x06
	.zero		1


	//   ....[106]....
        /*0790*/ 	.word	0x00000cf0
        /*0794*/ 	.word	0x000000ff
        /*0798*/ 	.word	0x000001a8
        /*079c*/ 	.short	0x0100
        /*079e*/ 	.byte	0x06
	.zero		1


	//   ....[107]....
        /*07a0*/ 	.word	0x00000d00
        /*07a4*/ 	.word	0x000000ff
        /*07a8*/ 	.word	0x000003e8
        /*07ac*/ 	.short	0x0100
        /*07ae*/ 	.byte	0x06
	.zero		1


	//   ....[108]....
        /*07b0*/ 	.word	0x00000d10
        /*07b4*/ 	.word	0x000000ff
        /*07b8*/ 	.word	0x000001b0
        /*07bc*/ 	.short	0x0100
        /*07be*/ 	.byte	0x06
	.zero		1


	//   ....[109]....
        /*07c0*/ 	.word	0x00000d20
        /*07c4*/ 	.word	0x000000ff
        /*07c8*/ 	.word	0x000003f0
        /*07cc*/ 	.short	0x0100
        /*07ce*/ 	.byte	0x06
	.zero		1


	//   ....[110]....
        /*07d0*/ 	.word	0x00000d30
        /*07d4*/ 	.word	0x000000ff
        /*07d8*/ 	.word	0x000001b8
        /*07dc*/ 	.short	0x0100
        /*07de*/ 	.byte	0x06
	.zero		1


	//   ....[111]....
        /*07e0*/ 	.word	0x00000d40
        /*07e4*/ 	.word	0x000000ff
        /*07e8*/ 	.word	0x000003f8
        /*07ec*/ 	.short	0x0100
        /*07ee*/ 	.byte	0x06
	.zero		1


	//   ....[112]....
        /*07f0*/ 	.word	0x00000d50
        /*07f4*/ 	.word	0x000000ff
        /*07f8*/ 	.word	0x000001c0
        /*07fc*/ 	.short	0x0100
        /*07fe*/ 	.byte	0x06
	.zero		1


	//   ....[113]....
        /*0800*/ 	.word	0x00000d60
        /*0804*/ 	.word	0x000000ff
        /*0808*/ 	.word	0x00000400
        /*080c*/ 	.short	0x0100
        /*080e*/ 	.byte	0x06
	.zero		1


	//   ....[114]....
        /*0810*/ 	.word	0x00000d70
        /*0814*/ 	.word	0x000000ff
        /*0818*/ 	.word	0x000001c8
        /*081c*/ 	.short	0x0100
        /*081e*/ 	.byte	0x06
	.zero		1


	//   ....[115]....
        /*0820*/ 	.word	0x00000d80
        /*0824*/ 	.word	0x000000ff
        /*0828*/ 	.word	0x00000408
        /*082c*/ 	.short	0x0100
        /*082e*/ 	.byte	0x06
	.zero		1


	//   ....[116]....
        /*0830*/ 	.word	0x00000d90
        /*0834*/ 	.word	0x000000ff
        /*0838*/ 	.word	0x000001d0
        /*083c*/ 	.short	0x0100
        /*083e*/ 	.byte	0x06
	.zero		1


	//   ....[117]....
        /*0840*/ 	.word	0x00000da0
        /*0844*/ 	.word	0x000000ff
        /*0848*/ 	.word	0x00000410
        /*084c*/ 	.short	0x0100
        /*084e*/ 	.byte	0x06
	.zero		1


	//   ....[118]....
        /*0850*/ 	.word	0x00000db0
        /*0854*/ 	.word	0x000000ff
        /*0858*/ 	.word	0x000001d8
        /*085c*/ 	.short	0x0100
        /*085e*/ 	.byte	0x06
	.zero		1


	//   ....[119]....
        /*0860*/ 	.word	0x00000dc0
        /*0864*/ 	.word	0x000000ff
        /*0868*/ 	.word	0x00000418
        /*086c*/ 	.short	0x0100
        /*086e*/ 	.byte	0x06
	.zero		1


	//   ....[120]....
        /*0870*/ 	.word	0x00000dd0
        /*0874*/ 	.word	0x000000ff
        /*0878*/ 	.word	0x000001e0
        /*087c*/ 	.short	0x0100
        /*087e*/ 	.byte	0x06
	.zero		1


	//   ....[121]....
        /*0880*/ 	.word	0x00000de0
        /*0884*/ 	.word	0x000000ff
        /*0888*/ 	.word	0x00000420
        /*088c*/ 	.short	0x0100
        /*088e*/ 	.byte	0x06
	.zero		1


	//   ....[122]....
        /*0890*/ 	.word	0x00000df0
        /*0894*/ 	.word	0x000000ff
        /*0898*/ 	.word	0x000001e8
        /*089c*/ 	.short	0x0100
        /*089e*/ 	.byte	0x06
	.zero		1


	//   ....[123]....
        /*08a0*/ 	.word	0x00000e00
        /*08a4*/ 	.word	0x000000ff
        /*08a8*/ 	.word	0x00000428
        /*08ac*/ 	.short	0x0100
        /*08ae*/ 	.byte	0x06
	.zero		1


	//   ....[124]....
        /*08b0*/ 	.word	0x00000e10
        /*08b4*/ 	.word	0x000000ff
        /*08b8*/ 	.word	0x000001f0
        /*08bc*/ 	.short	0x0100
        /*08be*/ 	.byte	0x06
	.zero		1


	//   ....[125]....
        /*08c0*/ 	.word	0x00000e20
        /*08c4*/ 	.word	0x000000ff
        /*08c8*/ 	.word	0x00000430
        /*08cc*/ 	.short	0x0100
        /*08ce*/ 	.byte	0x06
	.zero		1


	//   ....[126]....
        /*08d0*/ 	.word	0x00000e30
        /*08d4*/ 	.word	0x000000ff
        /*08d8*/ 	.word	0x000001f8
        /*08dc*/ 	.short	0x0100
        /*08de*/ 	.byte	0x06
	.zero		1


	//   ....[127]....
        /*08e0*/ 	.word	0x00000e40
        /*08e4*/ 	.word	0x000000ff
        /*08e8*/ 	.word	0x00000438
        /*08ec*/ 	.short	0x0100
        /*08ee*/ 	.byte	0x06
	.zero		1


	//   ....[128]....
        /*08f0*/ 	.word	0x00000e50
        /*08f4*/ 	.word	0x000000ff
        /*08f8*/ 	.word	0x00000200
        /*08fc*/ 	.short	0x0100
        /*08fe*/ 	.byte	0x06
	.zero		1


	//   ....[129]....
        /*0900*/ 	.word	0x00000e60
        /*0904*/ 	.word	0x000000ff
        /*0908*/ 	.word	0x00000440
        /*090c*/ 	.short	0x0100
        /*090e*/ 	.byte	0x06
	.zero		1


	//   ....[130]....
        /*0910*/ 	.word	0x00000e70
        /*0914*/ 	.word	0x000000ff
        /*0918*/ 	.word	0x00000208
        /*091c*/ 	.short	0x0100
        /*091e*/ 	.byte	0x06
	.zero		1


	//   ....[131]....
        /*0920*/ 	.word	0x00000e80
        /*0924*/ 	.word	0x000000ff
        /*0928*/ 	.word	0x00000448
        /*092c*/ 	.short	0x0100
        /*092e*/ 	.byte	0x06
	.zero		1


	//   ....[132]....
        /*0930*/ 	.word	0x00000e90
        /*0934*/ 	.word	0x000000ff
        /*0938*/ 	.word	0x00000210
        /*093c*/ 	.short	0x0100
        /*093e*/ 	.byte	0x06
	.zero		1


	//   ....[133]....
        /*0940*/ 	.word	0x00000ea0
        /*0944*/ 	.word	0x000000ff
        /*0948*/ 	.word	0x00000450
        /*094c*/ 	.short	0x0100
        /*094e*/ 	.byte	0x06
	.zero		1


	//   ....[134]....
        /*0950*/ 	.word	0x00000eb0
        /*0954*/ 	.word	0x000000ff
        /*0958*/ 	.word	0x00000218
        /*095c*/ 	.short	0x0100
        /*095e*/ 	.byte	0x06
	.zero		1


	//   ....[135]....
        /*0960*/ 	.word	0x00000ec0
        /*0964*/ 	.word	0x000000ff
        /*0968*/ 	.word	0x00000458
        /*096c*/ 	.short	0x0100
        /*096e*/ 	.byte	0x06
	.zero		1


	//   ....[136]....
        /*0970*/ 	.word	0x00000ed0
        /*0974*/ 	.word	0x000000ff
        /*0978*/ 	.word	0x00000220
        /*097c*/ 	.short	0x0100
        /*097e*/ 	.byte	0x06
	.zero		1


	//   ....[137]....
        /*0980*/ 	.word	0x00000ee0
        /*0984*/ 	.word	0x000000ff
        /*0988*/ 	.word	0x00000460
        /*098c*/ 	.short	0x0100
        /*098e*/ 	.byte	0x06
	.zero		1


	//   ....[138]....
        /*0990*/ 	.word	0x00000ef0
        /*0994*/ 	.word	0x000000ff
        /*0998*/ 	.word	0x00000228
        /*099c*/ 	.short	0x0100
        /*099e*/ 	.byte	0x06
	.zero		1


	//   ....[139]....
        /*09a0*/ 	.word	0x00000f00
        /*09a4*/ 	.word	0x000000ff
        /*09a8*/ 	.word	0x00000468
        /*09ac*/ 	.short	0x0100
        /*09ae*/ 	.byte	0x06
	.zero		1


	//   ....[140]....
        /*09b0*/ 	.word	0x00000f10
        /*09b4*/ 	.word	0x000000ff
        /*09b8*/ 	.word	0x00000230
        /*09bc*/ 	.short	0x0100
        /*09be*/ 	.byte	0x06
	.zero		1


	//   ....[141]....
        /*09c0*/ 	.word	0x00000f20
        /*09c4*/ 	.word	0x000000ff
        /*09c8*/ 	.word	0x00000470
        /*09cc*/ 	.short	0x0100
        /*09ce*/ 	.byte	0x06
	.zero		1


	//   ....[142]....
        /*09d0*/ 	.word	0x00000f30
        /*09d4*/ 	.word	0x000000ff
        /*09d8*/ 	.word	0x00000238
        /*09dc*/ 	.short	0x0100
        /*09de*/ 	.byte	0x06
	.zero		1


	//   ....[143]....
        /*09e0*/ 	.word	0x00000f40
        /*09e4*/ 	.word	0x000000ff
        /*09e8*/ 	.word	0x00000478
        /*09ec*/ 	.short	0x0100
        /*09ee*/ 	.byte	0x06
	.zero		1


	//   ....[144]....
        /*09f0*/ 	.word	0x00001070
        /*09f4*/ 	.word	0x000000ff
        /*09f8*/ 	.word	0x00000480
        /*09fc*/ 	.short	0x0100
        /*09fe*/ 	.byte	0x06
	.zero		1


	//   ....[145]....
        /*0a00*/ 	.word	0x00001080
        /*0a04*/ 	.word	0x000000ff
        /*0a08*/ 	.word	0x00000488
        /*0a0c*/ 	.short	0x0100
        /*0a0e*/ 	.byte	0x06
	.zero		1


	//   ....[146]....
        /*0a10*/ 	.word	0x00001160
        /*0a14*/ 	.word	0x000000ff
        /*0a18*/ 	.word	0x00000490
        /*0a1c*/ 	.short	0x0100
        /*0a1e*/ 	.byte	0x05
	.zero		1


	//   ....[147]....
        /*0a20*/ 	.word	0x00001170
        /*0a24*/ 	.word	0x000000ff
        /*0a28*/ 	.word	0x00000498
        /*0a2c*/ 	.short	0x0100
        /*0a2e*/ 	.byte	0x05
	.zero		1


	//   ....[148]....
        /*0a30*/ 	.word	0x000012a0
        /*0a34*/ 	.word	0x000000ff
        /*0a38*/ 	.word	0x000004a0
        /*0a3c*/ 	.short	0x0100
        /*0a3e*/ 	.byte	0x05
	.zero		1


	//   ....[149]....
        /*0a40*/ 	.word	0x000012b0
        /*0a44*/ 	.word	0x000000ff
        /*0a48*/ 	.word	0x000004b0
        /*0a4c*/ 	.short	0x0100
        /*0a4e*/ 	.byte	0x05
	.zero		1


	//   ....[150]....
        /*0a50*/ 	.word	0x000012c0
        /*0a54*/ 	.word	0x000000ff
        /*0a58*/ 	.word	0x000004a8
        /*0a5c*/ 	.short	0x0100
        /*0a5e*/ 	.byte	0x05
	.zero		1


	//   ....[151]....
        /*0a60*/ 	.word	0x000012d0
        /*0a64*/ 	.word	0x000000ff
        /*0a68*/ 	.word	0x000004b8
        /*0a6c*/ 	.short	0x0100
        /*0a6e*/ 	.byte	0x05
	.zero		1


	//   ....[152]....
        /*0a70*/ 	.word	0x000013f0
        /*0a74*/ 	.word	0x000000ff
        /*0a78*/ 	.word	0x000004c0
        /*0a7c*/ 	.short	0x0100
        /*0a7e*/ 	.byte	0x06
	.zero		1


	//   ....[153]....
        /*0a80*/ 	.word	0x00001400
        /*0a84*/ 	.word	0x000000ff
        /*0a88*/ 	.word	0x000004e0
        /*0a8c*/ 	.short	0x0100
        /*0a8e*/ 	.byte	0x06
	.zero		1


	//   ....[154]....
        /*0a90*/ 	.word	0x00001410
        /*0a94*/ 	.word	0x000000ff
        /*0a98*/ 	.word	0x000004c8
        /*0a9c*/ 	.short	0x0100
        /*0a9e*/ 	.byte	0x06
	.zero		1


	//   ....[155]....
        /*0aa0*/ 	.word	0x00001420
        /*0aa4*/ 	.word	0x000000ff
        /*0aa8*/ 	.word	0x000004e8
        /*0aac*/ 	.short	0x0100
        /*0aae*/ 	.byte	0x06
	.zero		1


	//   ....[156]....
        /*0ab0*/ 	.word	0x00001430
        /*0ab4*/ 	.word	0x000000ff
        /*0ab8*/ 	.word	0x000004d0
        /*0abc*/ 	.short	0x0100
        /*0abe*/ 	.byte	0x06
	.zero		1


	//   ....[157]....
        /*0ac0*/ 	.word	0x00001440
        /*0ac4*/ 	.word	0x000000ff
        /*0ac8*/ 	.word	0x000004f0
        /*0acc*/ 	.short	0x0100
        /*0ace*/ 	.byte	0x06
	.zero		1


	//   ....[158]....
        /*0ad0*/ 	.word	0x00001450
        /*0ad4*/ 	.word	0x000000ff
        /*0ad8*/ 	.word	0x000004d8
        /*0adc*/ 	.short	0x0100
        /*0ade*/ 	.byte	0x06
	.zero		1


	//   ....[159]....
        /*0ae0*/ 	.word	0x00001460
        /*0ae4*/ 	.word	0x000000ff
        /*0ae8*/ 	.word	0x000004f8
        /*0aec*/ 	.short	0x0100
        /*0aee*/ 	.byte	0x06
	.zero		1


	//   ....[160]....
        /*0af0*/ 	.word	0x00001550
        /*0af4*/ 	.word	0x000000ff
        /*0af8*/ 	.word	0x00000500
        /*0afc*/ 	.short	0x0100
        /*0afe*/ 	.byte	0x05
	.zero		1


	//   ....[161]....
        /*0b00*/ 	.word	0x00001560
        /*0b04*/ 	.word	0x000000ff
        /*0b08*/ 	.word	0x00000510
        /*0b0c*/ 	.short	0x0100
        /*0b0e*/ 	.byte	0x05
	.zero		1


	//   ....[162]....
        /*0b10*/ 	.word	0x00001570
        /*0b14*/ 	.word	0x000000ff
        /*0b18*/ 	.word	0x00000508
        /*0b1c*/ 	.short	0x0100
        /*0b1e*/ 	.byte	0x05
	.zero		1


	//   ....[163]....
        /*0b20*/ 	.word	0x00001580
        /*0b24*/ 	.word	0x000000ff
        /*0b28*/ 	.word	0x00000518
        /*0b2c*/ 	.short	0x0100
        /*0b2e*/ 	.byte	0x05
	.zero		1


	//   ....[164]....
        /*0b30*/ 	.word	0x00001680
        /*0b34*/ 	.word	0x000000ff
        /*0b38*/ 	.word	0x00000520
        /*0b3c*/ 	.short	0x0100
        /*0b3e*/ 	.byte	0x04
	.zero		1


	//   ....[165]....
        /*0b40*/ 	.word	0x00002340
        /*0b44*/ 	.word	0x00000000
        /*0b48*/ 	.word	0x00000510
        /*0b4c*/ 	.short	0x010a
        /*0b4e*/ 	.byte	0xff
	.zero		1


	//   ....[166]....
        /*0b50*/ 	.word	0x00002370
        /*0b54*/ 	.word	0x00000000
        /*0b58*/ 	.word	0x00000500
        /*0b5c*/ 	.short	0x0101
        /*0b5e*/ 	.byte	0xff
	.zero		1


	//   ....[167]....
        /*0b60*/ 	.word	0x00002450
        /*0b64*/ 	.word	0x000000ff
        /*0b68*/ 	.word	0x00000240
        /*0b6c*/ 	.short	0x010a
        /*0b6e*/ 	.byte	0x04
	.zero		1


	//   ....[168]....
        /*0b70*/ 	.word	0x00002500
        /*0b74*/ 	.word	0x000000ff
        /*0b78*/ 	.word	0x00000240
        /*0b7c*/ 	.short	0x010a
        /*0b7e*/ 	.byte	0x21
	.zero		1


	//   ....[169]....
        /*0b80*/ 	.word	0x000026c0
        /*0b84*/ 	.word	0x000000ff
        /*0b88*/ 	.word	0x00000240
        /*0b8c*/ 	.short	0x010a
        /*0b8e*/ 	.byte	0x04
	.zero		1


	//   ....[170]....
        /*0b90*/ 	.word	0x000027d0
        /*0b94*/ 	.word	0x000000ff
        /*0b98*/ 	.word	0x00000498
        /*0b9c*/ 	.short	0x0101
        /*0b9e*/ 	.byte	0x1a
	.zero		1


	//   ....[171]....
        /*0ba0*/ 	.word	0x000027f0
        /*0ba4*/ 	.word	0x000000ff
        /*0ba8*/ 	.word	0x00000240
        /*0bac*/ 	.short	0x010a
        /*0bae*/ 	.byte	0x05
	.zero		1


	//   ....[172]....
        /*0bb0*/ 	.word	0x00002870
        /*0bb4*/ 	.word	0x000000ff
        /*0bb8*/ 	.word	0x00000240
        /*0bbc*/ 	.short	0x010a
        /*0bbe*/ 	.byte	0x11
	.zero		1


	//   ....[173]....
        /*0bc0*/ 	.word	0x00002a00
        /*0bc4*/ 	.word	0x000000ff
        /*0bc8*/ 	.word	0x00000240
        /*0bcc*/ 	.short	0x010a
        /*0bce*/ 	.byte	0x05
	.zero		1


	//   ....[174]....
        /*0bd0*/ 	.word	0x00002b70
        /*0bd4*/ 	.word	0x00000003
        /*0bd8*/ 	.word	0x000004a0
        /*0bdc*/ 	.short	0x010a
        /*0bde*/ 	.byte	0xff
	.zero		1


	//   ....[175]....
        /*0be0*/ 	.word	0x00002cc0
        /*0be4*/ 	.word	0x00000000
        /*0be8*/ 	.word	0x00000000
        /*0bec*/ 	.short	0x0101
        /*0bee*/ 	.byte	0xff
	.zero		1


	//   ....[176]....
        /*0bf0*/ 	.word	0x000031e0
        /*0bf4*/ 	.word	0x000000ff
        /*0bf8*/ 	.word	0x00000000
        /*0bfc*/ 	.short	0x010a
        /*0bfe*/ 	.byte	0x04
	.zero		1


	//   ....[177]....
        /*0c00*/ 	.word	0x00003270
        /*0c04*/ 	.word	0x000000ff
        /*0c08*/ 	.word	0x00000000
        /*0c0c*/ 	.short	0x010a
        /*0c0e*/ 	.byte	0x04
	.zero		1


	//   ....[178]....
        /*0c10*/ 	.word	0x00003300
        /*0c14*/ 	.word	0x000000ff
        /*0c18*/ 	.word	0x00000000
        /*0c1c*/ 	.short	0x010a
        /*0c1e*/ 	.byte	0x04
	.zero		1


	//   ....[179]....
        /*0c20*/ 	.word	0x00003390
        /*0c24*/ 	.word	0x000000ff
        /*0c28*/ 	.word	0x00000000
        /*0c2c*/ 	.short	0x010a
        /*0c2e*/ 	.byte	0x04
	.zero		1


	//   ....[180]....
        /*0c30*/ 	.word	0x00003420
        /*0c34*/ 	.word	0x000000ff
        /*0c38*/ 	.word	0x00000000
        /*0c3c*/ 	.short	0x010a
        /*0c3e*/ 	.byte	0x04
	.zero		1


	//   ....[181]....
        /*0c40*/ 	.word	0x000034b0
        /*0c44*/ 	.word	0x000000ff
        /*0c48*/ 	.word	0x00000000
        /*0c4c*/ 	.short	0x010a
        /*0c4e*/ 	.byte	0x04
	.zero		1


	//   ....[182]....
        /*0c50*/ 	.word	0x00003540
        /*0c54*/ 	.word	0x000000ff
        /*0c58*/ 	.word	0x00000000
        /*0c5c*/ 	.short	0x010a
        /*0c5e*/ 	.byte	0x04
	.zero		1


	//   ....[183]....
        /*0c60*/ 	.word	0x000035d0
        /*0c64*/ 	.word	0x000000ff
        /*0c68*/ 	.word	0x00000000
        /*0c6c*/ 	.short	0x010a
        /*0c6e*/ 	.byte	0x04
	.zero		1


	//   ....[184]....
        /*0c70*/ 	.word	0x00003660
        /*0c74*/ 	.word	0x000000ff
        /*0c78*/ 	.word	0x00000000
        /*0c7c*/ 	.short	0x010a
        /*0c7e*/ 	.byte	0x04
	.zero		1


	//   ....[185]....
        /*0c80*/ 	.word	0x000036f0
        /*0c84*/ 	.word	0x000000ff
        /*0c88*/ 	.word	0x00000000
        /*0c8c*/ 	.short	0x010a
        /*0c8e*/ 	.byte	0x04
	.zero		1


	//   ....[186]....
        /*0c90*/ 	.word	0x00003780
        /*0c94*/ 	.word	0x000000ff
        /*0c98*/ 	.word	0x00000000
        /*0c9c*/ 	.short	0x010a
        /*0c9e*/ 	.byte	0x04
	.zero		1


	//   ....[187]....
        /*0ca0*/ 	.word	0x00003810
        /*0ca4*/ 	.word	0x000000ff
        /*0ca8*/ 	.word	0x00000000
        /*0cac*/ 	.short	0x010a
        /*0cae*/ 	.byte	0x04
	.zero		1


	//   ....[188]....
        /*0cb0*/ 	.word	0x000038a0
        /*0cb4*/ 	.word	0x000000ff
        /*0cb8*/ 	.word	0x00000000
        /*0cbc*/ 	.short	0x010a
        /*0cbe*/ 	.byte	0x04
	.zero		1


	//   ....[189]....
        /*0cc0*/ 	.word	0x00003930
        /*0cc4*/ 	.word	0x000000ff
        /*0cc8*/ 	.word	0x00000000
        /*0ccc*/ 	.short	0x010a
        /*0cce*/ 	.byte	0x04
	.zero		1


	//   ....[190]....
        /*0cd0*/ 	.word	0x000039c0
        /*0cd4*/ 	.word	0x000000ff
        /*0cd8*/ 	.word	0x00000000
        /*0cdc*/ 	.short	0x010a
        /*0cde*/ 	.byte	0x04
	.zero		1


	//   ....[191]....
        /*0ce0*/ 	.word	0x00003a50
        /*0ce4*/ 	.word	0x000000ff
        /*0ce8*/ 	.word	0x00000000
        /*0cec*/ 	.short	0x010a
        /*0cee*/ 	.byte	0x04
	.zero		1


	//   ....[192]....
        /*0cf0*/ 	.word	0x00003ae0
        /*0cf4*/ 	.word	0x000000ff
        /*0cf8*/ 	.word	0x00000000
        /*0cfc*/ 	.short	0x010a
        /*0cfe*/ 	.byte	0x04
	.zero		1


	//   ....[193]....
        /*0d00*/ 	.word	0x00003b70
        /*0d04*/ 	.word	0x000000ff
        /*0d08*/ 	.word	0x00000000
        /*0d0c*/ 	.short	0x010a
        /*0d0e*/ 	.byte	0x04
	.zero		1


	//   ....[194]....
        /*0d10*/ 	.word	0x00003c00
        /*0d14*/ 	.word	0x000000ff
        /*0d18*/ 	.word	0x00000000
        /*0d1c*/ 	.short	0x010a
        /*0d1e*/ 	.byte	0x04
	.zero		1


	//   ....[195]....
        /*0d20*/ 	.word	0x00003c90
        /*0d24*/ 	.word	0x000000ff
        /*0d28*/ 	.word	0x00000000
        /*0d2c*/ 	.short	0x010a
        /*0d2e*/ 	.byte	0x04
	.zero		1


	//   ....[196]....
        /*0d30*/ 	.word	0x00003d20
        /*0d34*/ 	.word	0x000000ff
        /*0d38*/ 	.word	0x00000000
        /*0d3c*/ 	.short	0x010a
        /*0d3e*/ 	.byte	0x04
	.zero		1


	//   ....[197]....
        /*0d40*/ 	.word	0x00003db0
        /*0d44*/ 	.word	0x000000ff
        /*0d48*/ 	.word	0x00000000
        /*0d4c*/ 	.short	0x010a
        /*0d4e*/ 	.byte	0x04
	.zero		1


	//   ....[198]....
        /*0d50*/ 	.word	0x00003e40
        /*0d54*/ 	.word	0x000000ff
        /*0d58*/ 	.word	0x00000000
        /*0d5c*/ 	.short	0x010a
        /*0d5e*/ 	.byte	0x04
	.zero		1


	//   ....[199]....
        /*0d60*/ 	.word	0x00003ed0
        /*0d64*/ 	.word	0x000000ff
        /*0d68*/ 	.word	0x00000000
        /*0d6c*/ 	.short	0x010a
        /*0d6e*/ 	.byte	0x04
	.zero		1


	//   ....[200]....
        /*0d70*/ 	.word	0x00003f60
        /*0d74*/ 	.word	0x000000ff
        /*0d78*/ 	.word	0x00000000
        /*0d7c*/ 	.short	0x010a
        /*0d7e*/ 	.byte	0x04
	.zero		1


	//   ....[201]....
        /*0d80*/ 	.word	0x00003ff0
        /*0d84*/ 	.word	0x000000ff
        /*0d88*/ 	.word	0x00000000
        /*0d8c*/ 	.short	0x010a
        /*0d8e*/ 	.byte	0x04
	.zero		1


	//   ....[202]....
        /*0d90*/ 	.word	0x00004080
        /*0d94*/ 	.word	0x000000ff
        /*0d98*/ 	.word	0x00000000
        /*0d9c*/ 	.short	0x010a
        /*0d9e*/ 	.byte	0x04
	.zero		1


	//   ....[203]....
        /*0da0*/ 	.word	0x00004110
        /*0da4*/ 	.word	0x000000ff
        /*0da8*/ 	.word	0x00000000
        /*0dac*/ 	.short	0x010a
        /*0dae*/ 	.byte	0x04
	.zero		1


	//   ....[204]....
        /*0db0*/ 	.word	0x000041a0
        /*0db4*/ 	.word	0x000000ff
        /*0db8*/ 	.word	0x00000000
        /*0dbc*/ 	.short	0x010a
        /*0dbe*/ 	.byte	0x04
	.zero		1


	//   ....[205]....
        /*0dc0*/ 	.word	0x00004230
        /*0dc4*/ 	.word	0x000000ff
        /*0dc8*/ 	.word	0x00000000
        /*0dcc*/ 	.short	0x010a
        /*0dce*/ 	.byte	0x04
	.zero		1


	//   ....[206]....
        /*0dd0*/ 	.word	0x000042c0
        /*0dd4*/ 	.word	0x000000ff
        /*0dd8*/ 	.word	0x00000000
        /*0ddc*/ 	.short	0x010a
        /*0dde*/ 	.byte	0x04
	.zero		1


	//   ....[207]....
        /*0de0*/ 	.word	0x00004350
        /*0de4*/ 	.word	0x000000ff
        /*0de8*/ 	.word	0x00000000
        /*0dec*/ 	.short	0x010a
        /*0dee*/ 	.byte	0x04
	.zero		1


	//   ....[208]....
        /*0df0*/ 	.word	0x000043e0
        /*0df4*/ 	.word	0x000000ff
        /*0df8*/ 	.word	0x00000000
        /*0dfc*/ 	.short	0x010a
        /*0dfe*/ 	.byte	0x04
	.zero		1


	//   ....[209]....
        /*0e00*/ 	.word	0x00004470
        /*0e04*/ 	.word	0x000000ff
        /*0e08*/ 	.word	0x00000000
        /*0e0c*/ 	.short	0x010a
        /*0e0e*/ 	.byte	0x04
	.zero		1


	//   ....[210]....
        /*0e10*/ 	.word	0x00004500
        /*0e14*/ 	.word	0x000000ff
        /*0e18*/ 	.word	0x00000000
        /*0e1c*/ 	.short	0x010a
        /*0e1e*/ 	.byte	0x04
	.zero		1


	//   ....[211]....
        /*0e20*/ 	.word	0x00004590
        /*0e24*/ 	.word	0x000000ff
        /*0e28*/ 	.word	0x00000000
        /*0e2c*/ 	.short	0x010a
        /*0e2e*/ 	.byte	0x04
	.zero		1


	//   ....[212]....
        /*0e30*/ 	.word	0x00004620
        /*0e34*/ 	.word	0x000000ff
        /*0e38*/ 	.word	0x00000000
        /*0e3c*/ 	.short	0x010a
        /*0e3e*/ 	.byte	0x04
	.zero		1


	//   ....[213]....
        /*0e40*/ 	.word	0x000046b0
        /*0e44*/ 	.word	0x000000ff
        /*0e48*/ 	.word	0x00000000
        /*0e4c*/ 	.short	0x010a
        /*0e4e*/ 	.byte	0x04
	.zero		1


	//   ....[214]....
        /*0e50*/ 	.word	0x00004740
        /*0e54*/ 	.word	0x000000ff
        /*0e58*/ 	.word	0x00000000
        /*0e5c*/ 	.short	0x010a
        /*0e5e*/ 	.byte	0x04
	.zero		1


	//   ....[215]....
        /*0e60*/ 	.word	0x000047d0
        /*0e64*/ 	.word	0x000000ff
        /*0e68*/ 	.word	0x00000000
        /*0e6c*/ 	.short	0x010a
        /*0e6e*/ 	.byte	0x04
	.zero		1


	//   ....[216]....
        /*0e70*/ 	.word	0x00004860
        /*0e74*/ 	.word	0x000000ff
        /*0e78*/ 	.word	0x00000000
        /*0e7c*/ 	.short	0x010a
        /*0e7e*/ 	.byte	0x04
	.zero		1


	//   ....[217]....
        /*0e80*/ 	.word	0x000048f0
        /*0e84*/ 	.word	0x000000ff
        /*0e88*/ 	.word	0x00000000
        /*0e8c*/ 	.short	0x010a
        /*0e8e*/ 	.byte	0x04
	.zero		1


	//   ....[218]....
        /*0e90*/ 	.word	0x00004980
        /*0e94*/ 	.word	0x000000ff
        /*0e98*/ 	.word	0x00000000
        /*0e9c*/ 	.short	0x010a
        /*0e9e*/ 	.byte	0x04
	.zero		1


	//   ....[219]....
        /*0ea0*/ 	.word	0x00004a10
        /*0ea4*/ 	.word	0x000000ff
        /*0ea8*/ 	.word	0x00000000
        /*0eac*/ 	.short	0x010a
        /*0eae*/ 	.byte	0x04
	.zero		1


	//   ....[220]....
        /*0eb0*/ 	.word	0x00004aa0
        /*0eb4*/ 	.word	0x000000ff
        /*0eb8*/ 	.word	0x00000000
        /*0ebc*/ 	.short	0x010a
        /*0ebe*/ 	.byte	0x04
	.zero		1


	//   ....[221]....
        /*0ec0*/ 	.word	0x00004b30
        /*0ec4*/ 	.word	0x000000ff
        /*0ec8*/ 	.word	0x00000000
        /*0ecc*/ 	.short	0x010a
        /*0ece*/ 	.byte	0x04
	.zero		1


	//   ....[222]....
        /*0ed0*/ 	.word	0x00004bc0
        /*0ed4*/ 	.word	0x000000ff
        /*0ed8*/ 	.word	0x00000000
        /*0edc*/ 	.short	0x010a
        /*0ede*/ 	.byte	0x04
	.zero		1


	//   ....[223]....
        /*0ee0*/ 	.word	0x00004c50
        /*0ee4*/ 	.word	0x000000ff
        /*0ee8*/ 	.word	0x00000000
        /*0eec*/ 	.short	0x010a
        /*0eee*/ 	.byte	0x04
	.zero		1


	//   ....[224]....
        /*0ef0*/ 	.word	0x00004ce0
        /*0ef4*/ 	.word	0x000000ff
        /*0ef8*/ 	.word	0x00000000
        /*0efc*/ 	.short	0x010a
        /*0efe*/ 	.byte	0x04
	.zero		1


	//   ....[225]....
        /*0f00*/ 	.word	0x00004d70
        /*0f04*/ 	.word	0x000000ff
        /*0f08*/ 	.word	0x00000000
        /*0f0c*/ 	.short	0x010a
        /*0f0e*/ 	.byte	0x04
	.zero		1


	//   ....[226]....
        /*0f10*/ 	.word	0x00004e00
        /*0f14*/ 	.word	0x000000ff
        /*0f18*/ 	.word	0x00000000
        /*0f1c*/ 	.short	0x010a
        /*0f1e*/ 	.byte	0x04
	.zero		1


	//   ....[227]....
        /*0f20*/ 	.word	0x00004e90
        /*0f24*/ 	.word	0x000000ff
        /*0f28*/ 	.word	0x00000000
        /*0f2c*/ 	.short	0x010a
        /*0f2e*/ 	.byte	0x04
	.zero		1


	//   ....[228]....
        /*0f30*/ 	.word	0x00004f20
        /*0f34*/ 	.word	0x000000ff
        /*0f38*/ 	.word	0x00000000
        /*0f3c*/ 	.short	0x010a
        /*0f3e*/ 	.byte	0x04
	.zero		1


	//   ....[229]....
        /*0f40*/ 	.word	0x00004fb0
        /*0f44*/ 	.word	0x000000ff
        /*0f48*/ 	.word	0x00000000
        /*0f4c*/ 	.short	0x010a
        /*0f4e*/ 	.byte	0x04
	.zero		1


	//   ....[230]....
        /*0f50*/ 	.word	0x00005040
        /*0f54*/ 	.word	0x000000ff
        /*0f58*/ 	.word	0x00000000
        /*0f5c*/ 	.short	0x010a
        /*0f5e*/ 	.byte	0x04
	.zero		1


	//   ....[231]....
        /*0f60*/ 	.word	0x000050d0
        /*0f64*/ 	.word	0x000000ff
        /*0f68*/ 	.word	0x00000000
        /*0f6c*/ 	.short	0x010a
        /*0f6e*/ 	.byte	0x04
	.zero		1


	//   ....[232]....
        /*0f70*/ 	.word	0x00005160
        /*0f74*/ 	.word	0x000000ff
        /*0f78*/ 	.word	0x00000000
        /*0f7c*/ 	.short	0x010a
        /*0f7e*/ 	.byte	0x04
	.zero		1


	//   ....[233]....
        /*0f80*/ 	.word	0x000051f0
        /*0f84*/ 	.word	0x000000ff
        /*0f88*/ 	.word	0x00000000
        /*0f8c*/ 	.short	0x010a
        /*0f8e*/ 	.byte	0x04
	.zero		1


	//   ....[234]....
        /*0f90*/ 	.word	0x00005280
        /*0f94*/ 	.word	0x000000ff
        /*0f98*/ 	.word	0x00000000
        /*0f9c*/ 	.short	0x010a
        /*0f9e*/ 	.byte	0x04
	.zero		1


	//   ....[235]....
        /*0fa0*/ 	.word	0x00005310
        /*0fa4*/ 	.word	0x000000ff
        /*0fa8*/ 	.word	0x00000000
        /*0fac*/ 	.short	0x010a
        /*0fae*/ 	.byte	0x04
	.zero		1


	//   ....[236]....
        /*0fb0*/ 	.word	0x000053a0
        /*0fb4*/ 	.word	0x000000ff
        /*0fb8*/ 	.word	0x00000000
        /*0fbc*/ 	.short	0x010a
        /*0fbe*/ 	.byte	0x04
	.zero		1


	//   ....[237]....
        /*0fc0*/ 	.word	0x00005430
        /*0fc4*/ 	.word	0x000000ff
        /*0fc8*/ 	.word	0x00000000
        /*0fcc*/ 	.short	0x010a
        /*0fce*/ 	.byte	0x04
	.zero		1


	//   ....[238]....
        /*0fd0*/ 	.word	0x000054c0
        /*0fd4*/ 	.word	0x000000ff
        /*0fd8*/ 	.word	0x00000000
        /*0fdc*/ 	.short	0x010a
        /*0fde*/ 	.byte	0x04
	.zero		1


	//   ....[239]....
        /*0fe0*/ 	.word	0x00005550
        /*0fe4*/ 	.word	0x000000ff
        /*0fe8*/ 	.word	0x00000000
        /*0fec*/ 	.short	0x010a
        /*0fee*/ 	.byte	0x04
	.zero		1


	//   ....[240]....
        /*0ff0*/ 	.word	0x000055e0
        /*0ff4*/ 	.word	0x000000ff
        /*0ff8*/ 	.word	0x00000000
        /*0ffc*/ 	.short	0x010a
        /*0ffe*/ 	.byte	0x04
	.zero		1


	//   ....[241]....
        /*1000*/ 	.word	0x00005670
        /*1004*/ 	.word	0x000000ff
        /*1008*/ 	.word	0x00000000
        /*100c*/ 	.short	0x010a
        /*100e*/ 	.byte	0x04
	.zero		1


	//   ....[242]....
        /*1010*/ 	.word	0x00005700
        /*1014*/ 	.word	0x000000ff
        /*1018*/ 	.word	0x00000000
        /*101c*/ 	.short	0x010a
        /*101e*/ 	.byte	0x04
	.zero		1


	//   ....[243]....
        /*1020*/ 	.word	0x00005790
        /*1024*/ 	.word	0x000000ff
        /*1028*/ 	.word	0x00000000
        /*102c*/ 	.short	0x010a
        /*102e*/ 	.byte	0x04
	.zero		1


	//   ....[244]....
        /*1030*/ 	.word	0x00005820
        /*1034*/ 	.word	0x000000ff
        /*1038*/ 	.word	0x00000000
        /*103c*/ 	.short	0x010a
        /*103e*/ 	.byte	0x04
	.zero		1


	//   ....[245]....
        /*1040*/ 	.word	0x000058b0
        /*1044*/ 	.word	0x000000ff
        /*1048*/ 	.word	0x00000000
        /*104c*/ 	.short	0x010a
        /*104e*/ 	.byte	0x04
	.zero		1


	//   ....[246]....
        /*1050*/ 	.word	0x00005940
        /*1054*/ 	.word	0x000000ff
        /*1058*/ 	.word	0x00000000
        /*105c*/ 	.short	0x010a
        /*105e*/ 	.byte	0x04
	.zero		1


	//   ....[247]....
        /*1060*/ 	.word	0x000059e0
        /*1064*/ 	.word	0x00000000
        /*1068*/ 	.word	0x00000000
        /*106c*/ 	.short	0x010a
        /*106e*/ 	.byte	0xff
	.zero		1


	//   ....[248]....
        /*1070*/ 	.word	0x00005b00
        /*1074*/ 	.word	0x00000002
        /*1078*/ 	.word	0x00000500
        /*107c*/ 	.short	0x010a
        /*107e*/ 	.byte	0xff
	.zero		1


	//   ....[249]....
        /*1080*/ 	.word	0x00005b70
        /*1084*/ 	.word	0x00000002
        /*1088*/ 	.word	0x00000000
        /*108c*/ 	.short	0x0101
        /*108e*/ 	.byte	0xff
	.zero		1


	//   ....[250]....
        /*1090*/ 	.word	0x00005b90
        /*1094*/ 	.word	0x000000ff
        /*1098*/ 	.word	0x000004b0
        /*109c*/ 	.short	0x010a
        /*109e*/ 	.byte	0x05
	.zero		1


	//   ....[251]....
        /*10a0*/ 	.word	0x00005cb0
        /*10a4*/ 	.word	0x00000002
        /*10a8*/ 	.word	0x000004a0
        /*10ac*/ 	.short	0x010a
        /*10ae*/ 	.byte	0xff
	.zero		1


	//   ....[252]....
        /*10b0*/ 	.word	0x00005db0
        /*10b4*/ 	.word	0x00000002
        /*10b8*/ 	.word	0x00000000
        /*10bc*/ 	.short	0x0101
        /*10be*/ 	.byte	0xff
	.zero		1


	//   ....[253]....
        /*10c0*/ 	.word	0x00005e40
        /*10c4*/ 	.word	0x000000ff
        /*10c8*/ 	.word	0x000004b0
        /*10cc*/ 	.short	0x0106
        /*10ce*/ 	.byte	0x05
	.zero		1


	//   ....[254]....
        /*10d0*/ 	.word	0x00005e60
        /*10d4*/ 	.word	0x000000ff
        /*10d8*/ 	.word	0x000004b0
        /*10dc*/ 	.short	0x010a
        /*10de*/ 	.byte	0x05
	.zero		1


	//   ....[255]....
        /*10e0*/ 	.word	0x00005ef0
        /*10e4*/ 	.word	0x000000ff
        /*10e8*/ 	.word	0x000004b0
        /*10ec*/ 	.short	0x0106
        /*10ee*/ 	.byte	0x04
	.zero		1


	//   ....[0]....
        /*10f0*/ 	.word	0x00005f30
        /*10f4*/ 	.word	0x00000000
        /*10f8*/ 	.word	0x000004b0
        /*10fc*/ 	.short	0x010a
        /*10fe*/ 	.byte	0xff
	.zero		1


	//   ....[1]....
        /*1100*/ 	.word	0x00006170
        /*1104*/ 	.word	0x000000ff
        /*1108*/ 	.word	0x00000008
        /*110c*/ 	.short	0x010a
        /*110e*/ 	.byte	0x04
	.zero		1


	//   ....[2]....
        /*1110*/ 	.word	0x00006190
        /*1114*/ 	.word	0x000000ff
        /*1118*/ 	.word	0x00000008
        /*111c*/ 	.short	0x010a
        /*111e*/ 	.byte	0x04
	.zero		1


	//   ....[3]....
        /*1120*/ 	.word	0x00006320
        /*1124*/ 	.word	0x000000ff
        /*1128*/ 	.word	0x00000008
        /*112c*/ 	.short	0x010a
        /*112e*/ 	.byte	0x04
	.zero		1


	//   ....[4]....
        /*1130*/ 	.word	0x00006340
        /*1134*/ 	.word	0x000000ff
        /*1138*/ 	.word	0x00000008
        /*113c*/ 	.short	0x010a
        /*113e*/ 	.byte	0x04
	.zero		1


	//   ....[5]....
        /*1140*/ 	.word	0x00006400
        /*1144*/ 	.word	0x000000ff
        /*1148*/ 	.word	0x00000000
        /*114c*/ 	.short	0x0101
        /*114e*/ 	.byte	0x05
	.zero		1


	//   ....[6]....
        /*1150*/ 	.word	0x000066e0
        /*1154*/ 	.word	0x00000000
        /*1158*/ 	.word	0x000004a0
        /*115c*/ 	.short	0x010a
        /*115e*/ 	.byte	0xff
	.zero		1


	//   ....[7]....
        /*1160*/ 	.word	0x000067a0
        /*1164*/ 	.word	0x00000000
        /*1168*/ 	.word	0x00000000
        /*116c*/ 	.short	0x0101
        /*116e*/ 	.byte	0xff
	.zero		1


	//   ....[8]....
        /*1170*/ 	.word	0x00006840
        /*1174*/ 	.word	0x000000ff
        /*1178*/ 	.word	0x00000000
        /*117c*/ 	.short	0x010a
        /*117e*/ 	.byte	0x04
	.zero		1


	//   ....[9]....
        /*1180*/ 	.word	0x00006850
        /*1184*/ 	.word	0x000000ff
        /*1188*/ 	.word	0x000004e0
        /*118c*/ 	.short	0x010a
        /*118e*/ 	.byte	0x09
	.zero		1


	//   ....[10]....
        /*1190*/ 	.word	0x00006910
        /*1194*/ 	.word	0x000000ff
        /*1198*/ 	.word	0x00000000
        /*119c*/ 	.short	0x010a
        /*119e*/ 	.byte	0x07
	.zero		1


	//   ....[11]....
        /*11a0*/ 	.word	0x00006a50
        /*11a4*/ 	.word	0x000000ff
        /*11a8*/ 	.word	0x00000000
        /*11ac*/ 	.short	0x010a
        /*11ae*/ 	.byte	0x04
	.zero		1


	//   ....[12]....
        /*11b0*/ 	.word	0x00006c60
        /*11b4*/ 	.word	0x000000ff
        /*11b8*/ 	.word	0x00000000
        /*11bc*/ 	.short	0x010a
        /*11be*/ 	.byte	0x07
	.zero		1


	//   ....[13]....
        /*11c0*/ 	.word	0x00006cf0
        /*11c4*/ 	.word	0x000000ff
        /*11c8*/ 	.word	0x00000000
        /*11cc*/ 	.short	0x010a
        /*11ce*/ 	.byte	0x07
	.zero		1


	//   ....[14]....
        /*11d0*/ 	.word	0x00006d80
        /*11d4*/ 	.word	0x000000ff
        /*11d8*/ 	.word	0x00000000
        /*11dc*/ 	.short	0x010a
        /*11de*/ 	.byte	0x07
	.zero		1


	//   ....[15]....
        /*11e0*/ 	.word	0x00006e20
        /*11e4*/ 	.word	0x00000000
        /*11e8*/ 	.word	0x00000000
        /*11ec*/ 	.short	0x010a
        /*11ee*/ 	.byte	0xff
	.zero		1


	//   ....[16]....
        /*11f0*/ 	.word	0x00006e60
        /*11f4*/ 	.word	0x00000000
        /*11f8*/ 	.word	0x00000000
        /*11fc*/ 	.short	0x010a
        /*11fe*/ 	.byte	0xff
	.zero		1


	//   ....[17]....
        /*1200*/ 	.word	0x00006ed0
        /*1204*/ 	.word	0x000000ff
        /*1208*/ 	.word	0x00000000
        /*120c*/ 	.short	0x0101
        /*120e*/ 	.byte	0x05
	.zero		1


	//   ....[18]....
        /*1210*/ 	.word	0x00006f10
        /*1214*/ 	.word	0x000000ff
        /*1218*/ 	.word	0x00000520
        /*121c*/ 	.short	0x010a
        /*121e*/ 	.byte	0x06
	.zero		1


	//   ....[19]....
        /*1220*/ 	.word	0x00006f70
        /*1224*/ 	.word	0x000000ff
        /*1228*/ 	.word	0x00000000
        /*122c*/ 	.short	0x0101
        /*122e*/ 	.byte	0x05
	.zero		1


	//   ....[20]....
        /*1230*/ 	.word	0x000073c0
        /*1234*/ 	.word	0x00000007
        /*1238*/ 	.word	0x000004a0
        /*123c*/ 	.short	0x010a
        /*123e*/ 	.byte	0xff
	.zero		1


	//   ....[21]....
        /*1240*/ 	.word	0x00007530
        /*1244*/ 	.word	0x00000000
        /*1248*/ 	.word	0x00000000
        /*124c*/ 	.short	0x0101
        /*124e*/ 	.byte	0xff
	.zero		1


	//   ....[22]....
        /*1250*/ 	.word	0x00007940
        /*1254*/ 	.word	0x000000ff
        /*1258*/ 	.word	0x00000498
        /*125c*/ 	.short	0x010a
        /*125e*/ 	.byte	0x13
	.zero		1


	//   ....[23]....
        /*1260*/ 	.word	0x00007ab0
        /*1264*/ 	.word	0x000000ff
        /*1268*/ 	.word	0x00000488
        /*126c*/ 	.short	0x010a
        /*126e*/ 	.byte	0x13
	.zero		1


	//   ....[24]....
        /*1270*/ 	.word	0x00007cc0
        /*1274*/ 	.word	0x000000ff
        /*1278*/ 	.word	0x00000480
        /*127c*/ 	.short	0x010b
        /*127e*/ 	.byte	0x13
	.zero		1


	//   ....[25]....
        /*1280*/ 	.word	0x00007cd0
        /*1284*/ 	.word	0x000000ff
        /*1288*/ 	.word	0x00000000
        /*128c*/ 	.short	0x0101
        /*128e*/ 	.byte	0x36
	.zero		1


	//   ....[26]....
        /*1290*/ 	.word	0x00007d10
        /*1294*/ 	.word	0x00000000
        /*1298*/ 	.word	0x00000488
        /*129c*/ 	.short	0x010a
        /*129e*/ 	.byte	0xff
	.zero		1


	//   ....[27]....
        /*12a0*/ 	.word	0x00008050
        /*12a4*/ 	.word	0x00000003
        /*12a8*/ 	.word	0x000004a0
        /*12ac*/ 	.short	0x010a
        /*12ae*/ 	.byte	0xff
	.zero		1


	//   ....[28]....
        /*12b0*/ 	.word	0x000081d0
        /*12b4*/ 	.word	0x00000000
        /*12b8*/ 	.word	0x00000000
        /*12bc*/ 	.short	0x0101
        /*12be*/ 	.byte	0xff
	.zero		1


	//   ....[29]....
        /*12c0*/ 	.word	0x00008b90
        /*12c4*/ 	.word	0x000000ff
        /*12c8*/ 	.word	0x00000480
        /*12cc*/ 	.short	0x010a
        /*12ce*/ 	.byte	0x39
	.zero		1


	//   ....[30]....
        /*12d0*/ 	.word	0x00008ba0
        /*12d4*/ 	.word	0x00000053
        /*12d8*/ 	.word	0x000004c0
        /*12dc*/ 	.short	0x010a
        /*12de*/ 	.byte	0xff
	.zero		1


	//   ....[31]....
        /*12e0*/ 	.word	0x00008cf0
        /*12e4*/ 	.word	0x000000ff
        /*12e8*/ 	.word	0x00000480
        /*12ec*/ 	.short	0x010a
        /*12ee*/ 	.byte	0x39
	.zero		1


	//   ....[32]....
        /*12f0*/ 	.word	0x00008dd0
        /*12f4*/ 	.word	0x000000ff
        /*12f8*/ 	.word	0x00000000
        /*12fc*/ 	.short	0x0101
        /*12fe*/ 	.byte	0x04
	.zero		1


	//   ....[33]....
        /*1300*/ 	.word	0x00008e30
        /*1304*/ 	.word	0x00000053
        /*1308*/ 	.word	0x000004c0
        /*130c*/ 	.short	0x010a
        /*130e*/ 	.byte	0xff
	.zero		1


	//   ....[34]....
        /*1310*/ 	.word	0x00009090
        /*1314*/ 	.word	0x00000053
        /*1318*/ 	.word	0x00000000
        /*131c*/ 	.short	0x0101
        /*131e*/ 	.byte	0xff
	.zero		1


	//   ....[35]....
        /*1320*/ 	.word	0x00009ad0
        /*1324*/ 	.word	0x00000000
        /*1328*/ 	.word	0x00000510
        /*132c*/ 	.short	0x010a
        /*132e*/ 	.byte	0xff
	.zero		1


	//   ....[36]....
        /*1330*/ 	.word	0x00009b30
        /*1334*/ 	.word	0x00000000
        /*1338*/ 	.word	0x00000240
        /*133c*/ 	.short	0x010a
        /*133e*/ 	.byte	0xff
	.zero		1


	//   ....[37]....
        /*1340*/ 	.word	0x00009b90
        /*1344*/ 	.word	0x00000000
        /*1348*/ 	.word	0x00000240
        /*134c*/ 	.short	0x010a
        /*134e*/ 	.byte	0xff
	.zero		1


	//   ....[38]....
        /*1350*/ 	.word	0x00009be0
        /*1354*/ 	.word	0x00000003
        /*1358*/ 	.word	0x000004a0
        /*135c*/ 	.short	0x010a
        /*135e*/ 	.byte	0xff
	.zero		1


	//   ....[39]....
        /*1360*/ 	.word	0x00009c40
        /*1364*/ 	.word	0x00000000
        /*1368*/ 	.word	0x00000000
        /*136c*/ 	.short	0x010a
        /*136e*/ 	.byte	0xff
	.zero		1


	//   ....[40]....
        /*1370*/ 	.word	0x00009ca0
        /*1374*/ 	.word	0x00000000
        /*1378*/ 	.word	0x00000000
        /*137c*/ 	.short	0x010a
        /*137e*/ 	.byte	0xff
	.zero		1


	//   ....[41]....
        /*1380*/ 	.word	0x00009d00
        /*1384*/ 	.word	0x00000000
        /*1388*/ 	.word	0x00000000
        /*138c*/ 	.short	0x010a
        /*138e*/ 	.byte	0xff
	.zero		1


	//   ....[42]....
        /*1390*/ 	.word	0x00009d60
        /*1394*/ 	.word	0x00000000
        /*1398*/ 	.word	0x00000000
        /*139c*/ 	.short	0x010a
        /*139e*/ 	.byte	0xff
	.zero		1


	//   ....[43]....
        /*13a0*/ 	.word	0x00009dc0
        /*13a4*/ 	.word	0x00000000
        /*13a8*/ 	.word	0x00000000
        /*13ac*/ 	.short	0x010a
        /*13ae*/ 	.byte	0xff
	.zero		1


	//   ....[44]....
        /*13b0*/ 	.word	0x00009e20
        /*13b4*/ 	.word	0x00000000
        /*13b8*/ 	.word	0x00000000
        /*13bc*/ 	.short	0x010a
        /*13be*/ 	.byte	0xff
	.zero		1


	//   ....[45]....
        /*13c0*/ 	.word	0x00009e80
        /*13c4*/ 	.word	0x00000000
        /*13c8*/ 	.word	0x00000000
        /*13cc*/ 	.short	0x010a
        /*13ce*/ 	.byte	0xff
	.zero		1


	//   ....[46]....
        /*13d0*/ 	.word	0x00009ee0
        /*13d4*/ 	.word	0x00000000
        /*13d8*/ 	.word	0x00000000
        /*13dc*/ 	.short	0x010a
        /*13de*/ 	.byte	0xff
	.zero		1


	//   ....[47]....
        /*13e0*/ 	.word	0x00009f40
        /*13e4*/ 	.word	0x00000000
        /*13e8*/ 	.word	0x00000000
        /*13ec*/ 	.short	0x010a
        /*13ee*/ 	.byte	0xff
	.zero		1


	//   ....[48]....
        /*13f0*/ 	.word	0x00009fa0
        /*13f4*/ 	.word	0x00000000
        /*13f8*/ 	.word	0x00000000
        /*13fc*/ 	.short	0x010a
        /*13fe*/ 	.byte	0xff
	.zero		1


	//   ....[49]....
        /*1400*/ 	.word	0x0000a000
        /*1404*/ 	.word	0x00000000
        /*1408*/ 	.word	0x00000000
        /*140c*/ 	.short	0x010a
        /*140e*/ 	.byte	0xff
	.zero		1


	//   ....[50]....
        /*1410*/ 	.word	0x0000a060
        /*1414*/ 	.word	0x00000000
        /*1418*/ 	.word	0x00000000
        /*141c*/ 	.short	0x010a
        /*141e*/ 	.byte	0xff
	.zero		1


	//   ....[51]....
        /*1420*/ 	.word	0x0000a0c0
        /*1424*/ 	.word	0x00000000
        /*1428*/ 	.word	0x00000000
        /*142c*/ 	.short	0x010a
        /*142e*/ 	.byte	0xff
	.zero		1


	//   ....[52]....
        /*1430*/ 	.word	0x0000a120
        /*1434*/ 	.word	0x00000000
        /*1438*/ 	.word	0x00000000
        /*143c*/ 	.short	0x010a
        /*143e*/ 	.byte	0xff
	.zero		1


	//   ....[53]....
        /*1440*/ 	.word	0x0000a180
        /*1444*/ 	.word	0x00000000
        /*1448*/ 	.word	0x00000000
        /*144c*/ 	.short	0x010a
        /*144e*/ 	.byte	0xff
	.zero		1


	//   ....[54]....
        /*1450*/ 	.word	0x0000a1e0
        /*1454*/ 	.word	0x00000000
        /*1458*/ 	.word	0x00000000
        /*145c*/ 	.short	0x010a
        /*145e*/ 	.byte	0xff
	.zero		1


	//   ....[55]....
        /*1460*/ 	.word	0x0000a240
        /*1464*/ 	.word	0x00000000
        /*1468*/ 	.word	0x00000000
        /*146c*/ 	.short	0x010a
        /*146e*/ 	.byte	0xff
	.zero		1


	//   ....[56]....
        /*1470*/ 	.word	0x0000a2a0
        /*1474*/ 	.word	0x00000000
        /*1478*/ 	.word	0x00000000
        /*147c*/ 	.short	0x010a
        /*147e*/ 	.byte	0xff
	.zero		1


	//   ....[57]....
        /*1480*/ 	.word	0x0000a300
        /*1484*/ 	.word	0x00000000
        /*1488*/ 	.word	0x00000000
        /*148c*/ 	.short	0x010a
        /*148e*/ 	.byte	0xff
	.zero		1


	//   ....[58]....
        /*1490*/ 	.word	0x0000a360
        /*1494*/ 	.word	0x00000000
        /*1498*/ 	.word	0x00000000
        /*149c*/ 	.short	0x010a
        /*149e*/ 	.byte	0xff
	.zero		1


	//   ....[59]....
        /*14a0*/ 	.word	0x0000a3c0
        /*14a4*/ 	.word	0x00000000
        /*14a8*/ 	.word	0x00000000
        /*14ac*/ 	.short	0x010a
        /*14ae*/ 	.byte	0xff
	.zero		1


	//   ....[60]....
        /*14b0*/ 	.word	0x0000a420
        /*14b4*/ 	.word	0x00000000
        /*14b8*/ 	.word	0x00000000
        /*14bc*/ 	.short	0x010a
        /*14be*/ 	.byte	0xff
	.zero		1


	//   ....[61]....
        /*14c0*/ 	.word	0x0000a480
        /*14c4*/ 	.word	0x00000000
        /*14c8*/ 	.word	0x00000000
        /*14cc*/ 	.short	0x010a
        /*14ce*/ 	.byte	0xff
	.zero		1


	//   ....[62]....
        /*14d0*/ 	.word	0x0000a4e0
        /*14d4*/ 	.word	0x00000000
        /*14d8*/ 	.word	0x00000000
        /*14dc*/ 	.short	0x010a
        /*14de*/ 	.byte	0xff
	.zero		1


	//   ....[63]....
        /*14e0*/ 	.word	0x0000a540
        /*14e4*/ 	.word	0x00000000
        /*14e8*/ 	.word	0x00000000
        /*14ec*/ 	.short	0x010a
        /*14ee*/ 	.byte	0xff
	.zero		1


	//   ....[64]....
        /*14f0*/ 	.word	0x0000a5a0
        /*14f4*/ 	.word	0x00000000
        /*14f8*/ 	.word	0x00000000
        /*14fc*/ 	.short	0x010a
        /*14fe*/ 	.byte	0xff
	.zero		1


	//   ....[65]....
        /*1500*/ 	.word	0x0000a600
        /*1504*/ 	.word	0x00000000
        /*1508*/ 	.word	0x00000000
        /*150c*/ 	.short	0x010a
        /*150e*/ 	.byte	0xff
	.zero		1


	//   ....[66]....
        /*1510*/ 	.word	0x0000a660
        /*1514*/ 	.word	0x00000000
        /*1518*/ 	.word	0x00000000
        /*151c*/ 	.short	0x010a
        /*151e*/ 	.byte	0xff
	.zero		1


	//   ....[67]....
        /*1520*/ 	.word	0x0000a6c0
        /*1524*/ 	.word	0x00000000
        /*1528*/ 	.word	0x00000000
        /*152c*/ 	.short	0x010a
        /*152e*/ 	.byte	0xff
	.zero		1


	//   ....[68]....
        /*1530*/ 	.word	0x0000a720
        /*1534*/ 	.word	0x00000000
        /*1538*/ 	.word	0x00000000
        /*153c*/ 	.short	0x010a
        /*153e*/ 	.byte	0xff
	.zero		1


	//   ....[69]....
        /*1540*/ 	.word	0x0000a780
        /*1544*/ 	.word	0x00000000
        /*1548*/ 	.word	0x00000000
        /*154c*/ 	.short	0x010a
        /*154e*/ 	.byte	0xff
	.zero		1


	//   ....[70]....
        /*1550*/ 	.word	0x0000a7e0
        /*1554*/ 	.word	0x00000000
        /*1558*/ 	.word	0x00000000
        /*155c*/ 	.short	0x010a
        /*155e*/ 	.byte	0xff
	.zero		1


	//   ....[71]....
        /*1560*/ 	.word	0x0000a840
        /*1564*/ 	.word	0x00000000
        /*1568*/ 	.word	0x00000000
        /*156c*/ 	.short	0x010a
        /*156e*/ 	.byte	0xff
	.zero		1


	//   ....[72]....
        /*1570*/ 	.word	0x0000a8a0
        /*1574*/ 	.word	0x00000000
        /*1578*/ 	.word	0x00000000
        /*157c*/ 	.short	0x010a
        /*157e*/ 	.byte	0xff
	.zero		1


	//   ....[73]....
        /*1580*/ 	.word	0x0000a900
        /*1584*/ 	.word	0x00000000
        /*1588*/ 	.word	0x00000000
        /*158c*/ 	.short	0x010a
        /*158e*/ 	.byte	0xff
	.zero		1


	//   ....[74]....
        /*1590*/ 	.word	0x0000a960
        /*1594*/ 	.word	0x00000000
        /*1598*/ 	.word	0x00000000
        /*159c*/ 	.short	0x010a
        /*159e*/ 	.byte	0xff
	.zero		1


	//   ....[75]....
        /*15a0*/ 	.word	0x0000a9c0
        /*15a4*/ 	.word	0x00000000
        /*15a8*/ 	.word	0x00000000
        /*15ac*/ 	.short	0x010a
        /*15ae*/ 	.byte	0xff
	.zero		1


	//   ....[76]....
        /*15b0*/ 	.word	0x0000aa20
        /*15b4*/ 	.word	0x00000000
        /*15b8*/ 	.word	0x00000000
        /*15bc*/ 	.short	0x010a
        /*15be*/ 	.byte	0xff
	.zero		1


	//   ....[77]....
        /*15c0*/ 	.word	0x0000aa80
        /*15c4*/ 	.word	0x00000000
        /*15c8*/ 	.word	0x00000000
        /*15cc*/ 	.short	0x010a
        /*15ce*/ 	.byte	0xff
	.zero		1


	//   ....[78]....
        /*15d0*/ 	.word	0x0000aae0
        /*15d4*/ 	.word	0x00000000
        /*15d8*/ 	.word	0x00000000
        /*15dc*/ 	.short	0x010a
        /*15de*/ 	.byte	0xff
	.zero		1


	//   ....[79]....
        /*15e0*/ 	.word	0x0000ab40
        /*15e4*/ 	.word	0x00000000
        /*15e8*/ 	.word	0x00000000
        /*15ec*/ 	.short	0x010a
        /*15ee*/ 	.byte	0xff
	.zero		1


	//   ....[80]....
        /*15f0*/ 	.word	0x0000aba0
        /*15f4*/ 	.word	0x00000000
        /*15f8*/ 	.word	0x00000000
        /*15fc*/ 	.short	0x010a
        /*15fe*/ 	.byte	0xff
	.zero		1


	//   ....[81]....
        /*1600*/ 	.word	0x0000ac00
        /*1604*/ 	.word	0x00000000
        /*1608*/ 	.word	0x00000000
        /*160c*/ 	.short	0x010a
        /*160e*/ 	.byte	0xff
	.zero		1


	//   ....[82]....
        /*1610*/ 	.word	0x0000ac60
        /*1614*/ 	.word	0x00000000
        /*1618*/ 	.word	0x00000000
        /*161c*/ 	.short	0x010a
        /*161e*/ 	.byte	0xff
	.zero		1


	//   ....[83]....
        /*1620*/ 	.word	0x0000acc0
        /*1624*/ 	.word	0x00000000
        /*1628*/ 	.word	0x00000000
        /*162c*/ 	.short	0x010a
        /*162e*/ 	.byte	0xff
	.zero		1


	//   ....[84]....
        /*1630*/ 	.word	0x0000ad20
        /*1634*/ 	.word	0x00000000
        /*1638*/ 	.word	0x00000000
        /*163c*/ 	.short	0x010a
        /*163e*/ 	.byte	0xff
	.zero		1


	//   ....[85]....
        /*1640*/ 	.word	0x0000ad80
        /*1644*/ 	.word	0x00000000
        /*1648*/ 	.word	0x00000000
        /*164c*/ 	.short	0x010a
        /*164e*/ 	.byte	0xff
	.zero		1


	//   ....[86]....
        /*1650*/ 	.word	0x0000ade0
        /*1654*/ 	.word	0x00000000
        /*1658*/ 	.word	0x00000000
        /*165c*/ 	.short	0x010a
        /*165e*/ 	.byte	0xff
	.zero		1


	//   ....[87]....
        /*1660*/ 	.word	0x0000ae40
        /*1664*/ 	.word	0x00000000
        /*1668*/ 	.word	0x00000000
        /*166c*/ 	.short	0x010a
        /*166e*/ 	.byte	0xff
	.zero		1


	//   ....[88]....
        /*1670*/ 	.word	0x0000aea0
        /*1674*/ 	.word	0x00000000
        /*1678*/ 	.word	0x00000000
        /*167c*/ 	.short	0x010a
        /*167e*/ 	.byte	0xff
	.zero		1


	//   ....[89]....
        /*1680*/ 	.word	0x0000af00
        /*1684*/ 	.word	0x00000000
        /*1688*/ 	.word	0x00000000
        /*168c*/ 	.short	0x010a
        /*168e*/ 	.byte	0xff
	.zero		1


	//   ....[90]....
        /*1690*/ 	.word	0x0000af60
        /*1694*/ 	.word	0x00000000
        /*1698*/ 	.word	0x00000000
        /*169c*/ 	.short	0x010a
        /*169e*/ 	.byte	0xff
	.zero		1


	//   ....[91]....
        /*16a0*/ 	.word	0x0000afc0
        /*16a4*/ 	.word	0x00000000
        /*16a8*/ 	.word	0x00000000
        /*16ac*/ 	.short	0x010a
        /*16ae*/ 	.byte	0xff
	.zero		1


	//   ....[92]....
        /*16b0*/ 	.word	0x0000b020
        /*16b4*/ 	.word	0x00000000
        /*16b8*/ 	.word	0x00000000
        /*16bc*/ 	.short	0x010a
        /*16be*/ 	.byte	0xff
	.zero		1


	//   ....[93]....
        /*16c0*/ 	.word	0x0000b080
        /*16c4*/ 	.word	0x00000000
        /*16c8*/ 	.word	0x00000000
        /*16cc*/ 	.short	0x010a
        /*16ce*/ 	.byte	0xff
	.zero		1


	//   ....[94]....
        /*16d0*/ 	.word	0x0000b0e0
        /*16d4*/ 	.word	0x00000000
        /*16d8*/ 	.word	0x00000000
        /*16dc*/ 	.short	0x010a
        /*16de*/ 	.byte	0xff
	.zero		1


	//   ....[95]....
        /*16e0*/ 	.word	0x0000b140
        /*16e4*/ 	.word	0x00000000
        /*16e8*/ 	.word	0x00000000
        /*16ec*/ 	.short	0x010a
        /*16ee*/ 	.byte	0xff
	.zero		1


	//   ....[96]....
        /*16f0*/ 	.word	0x0000b1a0
        /*16f4*/ 	.word	0x00000000
        /*16f8*/ 	.word	0x00000000
        /*16fc*/ 	.short	0x010a
        /*16fe*/ 	.byte	0xff
	.zero		1


	//   ....[97]....
        /*1700*/ 	.word	0x0000b200
        /*1704*/ 	.word	0x00000000
        /*1708*/ 	.word	0x00000000
        /*170c*/ 	.short	0x010a
        /*170e*/ 	.byte	0xff
	.zero		1


	//   ....[98]....
        /*1710*/ 	.word	0x0000b260
        /*1714*/ 	.word	0x00000000
        /*1718*/ 	.word	0x00000000
        /*171c*/ 	.short	0x010a
        /*171e*/ 	.byte	0xff
	.zero		1


	//   ....[99]....
        /*1720*/ 	.word	0x0000b2c0
        /*1724*/ 	.word	0x00000000
        /*1728*/ 	.word	0x00000000
        /*172c*/ 	.short	0x010a
        /*172e*/ 	.byte	0xff
	.zero		1


	//   ....[100]....
        /*1730*/ 	.word	0x0000b320
        /*1734*/ 	.word	0x00000000
        /*1738*/ 	.word	0x00000000
        /*173c*/ 	.short	0x010a
        /*173e*/ 	.byte	0xff
	.zero		1


	//   ....[101]....
        /*1740*/ 	.word	0x0000b380
        /*1744*/ 	.word	0x00000000
        /*1748*/ 	.word	0x00000000
        /*174c*/ 	.short	0x010a
        /*174e*/ 	.byte	0xff
	.zero		1


	//   ....[102]....
        /*1750*/ 	.word	0x0000b3e0
        /*1754*/ 	.word	0x00000000
        /*1758*/ 	.word	0x00000000
        /*175c*/ 	.short	0x010a
        /*175e*/ 	.byte	0xff
	.zero		1


	//   ....[103]....
        /*1760*/ 	.word	0x0000b440
        /*1764*/ 	.word	0x00000000
        /*1768*/ 	.word	0x00000000
        /*176c*/ 	.short	0x010a
        /*176e*/ 	.byte	0xff
	.zero		1


	//   ....[104]....
        /*1770*/ 	.word	0x0000b4a0
        /*1774*/ 	.word	0x00000000
        /*1778*/ 	.word	0x00000000
        /*177c*/ 	.short	0x010a
        /*177e*/ 	.byte	0xff
	.zero		1


	//   ....[105]....
        /*1780*/ 	.word	0x0000b500
        /*1784*/ 	.word	0x00000000
        /*1788*/ 	.word	0x00000000
        /*178c*/ 	.short	0x010a
        /*178e*/ 	.byte	0xff
	.zero		1


	//   ....[106]....
        /*1790*/ 	.word	0x0000b560
        /*1794*/ 	.word	0x00000000
        /*1798*/ 	.word	0x00000000
        /*179c*/ 	.short	0x010a
        /*179e*/ 	.byte	0xff
	.zero		1


	//   ....[107]....
        /*17a0*/ 	.word	0x0000b5c0
        /*17a4*/ 	.word	0x00000000
        /*17a8*/ 	.word	0x00000000
        /*17ac*/ 	.short	0x010a
        /*17ae*/ 	.byte	0xff
	.zero		1


	//   ....[108]....
        /*17b0*/ 	.word	0x0000b620
        /*17b4*/ 	.word	0x00000000
        /*17b8*/ 	.word	0x00000000
        /*17bc*/ 	.short	0x010a
        /*17be*/ 	.byte	0xff
	.zero		1


	//   ....[109]....
        /*17c0*/ 	.word	0x0000b680
        /*17c4*/ 	.word	0x00000000
        /*17c8*/ 	.word	0x00000000
        /*17cc*/ 	.short	0x010a
        /*17ce*/ 	.byte	0xff
	.zero		1


	//   ....[110]....
        /*17d0*/ 	.word	0x0000b6d0
        /*17d4*/ 	.word	0x00000002
        /*17d8*/ 	.word	0x00000500
        /*17dc*/ 	.short	0x010a
        /*17de*/ 	.byte	0xff
	.zero		1


	//   ....[111]....
        /*17e0*/ 	.word	0x0000b730
        /*17e4*/ 	.word	0x00000002
        /*17e8*/ 	.word	0x000004b0
        /*17ec*/ 	.short	0x010a
        /*17ee*/ 	.byte	0xff
	.zero		1


	//   ....[112]....
        /*17f0*/ 	.word	0x0000b780
        /*17f4*/ 	.word	0x00000002
        /*17f8*/ 	.word	0x000004a0
        /*17fc*/ 	.short	0x010a
        /*17fe*/ 	.byte	0xff
	.zero		1


	//   ....[113]....
        /*1800*/ 	.word	0x0000b7e0
        /*1804*/ 	.word	0x00000000
        /*1808*/ 	.word	0x000004b0
        /*180c*/ 	.short	0x010a
        /*180e*/ 	.byte	0xff
	.zero		1


	//   ....[114]....
        /*1810*/ 	.word	0x0000b840
        /*1814*/ 	.word	0x00000005
        /*1818*/ 	.word	0x00000008
        /*181c*/ 	.short	0x010a
        /*181e*/ 	.byte	0xff
	.zero		1


	//   ....[115]....
        /*1820*/ 	.word	0x0000b930
        /*1824*/ 	.word	0x00000000
        /*1828*/ 	.word	0x00000008
        /*182c*/ 	.short	0x010a
        /*182e*/ 	.byte	0xff
	.zero		1


	//   ....[116]....
        /*1830*/ 	.word	0x0000b980
        /*1834*/ 	.word	0x00000000
        /*1838*/ 	.word	0x000004a0
        /*183c*/ 	.short	0x010a
        /*183e*/ 	.byte	0xff
	.zero		1


	//   ....[117]....
        /*1840*/ 	.word	0x0000b9e0
        /*1844*/ 	.word	0x00000000
        /*1848*/ 	.word	0x000004e0
        /*184c*/ 	.short	0x010a
        /*184e*/ 	.byte	0xff
	.zero		1


	//   ....[118]....
        /*1850*/ 	.word	0x0000ba40
        /*1854*/ 	.word	0x00000000
        /*1858*/ 	.word	0x00000000
        /*185c*/ 	.short	0x010a
        /*185e*/ 	.byte	0xff
	.zero		1


	//   ....[119]....
        /*1860*/ 	.word	0x0000baa0
        /*1864*/ 	.word	0x00000000
        /*1868*/ 	.word	0x00000000
        /*186c*/ 	.short	0x010a
        /*186e*/ 	.byte	0xff
	.zero		1


	//   ....[120]....
        /*1870*/ 	.word	0x0000bb00
        /*1874*/ 	.word	0x00000000
        /*1878*/ 	.word	0x00000000
        /*187c*/ 	.short	0x010a
        /*187e*/ 	.byte	0xff
	.zero		1


	//   ....[121]....
        /*1880*/ 	.word	0x0000bb60
        /*1884*/ 	.word	0x00000000
        /*1888*/ 	.word	0x00000000
        /*188c*/ 	.short	0x010a
        /*188e*/ 	.byte	0xff
	.zero		1


	//   ....[122]....
        /*1890*/ 	.word	0x0000bbc0
        /*1894*/ 	.word	0x00000000
        /*1898*/ 	.word	0x00000520
        /*189c*/ 	.short	0x010a
        /*189e*/ 	.byte	0xff
	.zero		1


	//   ....[123]....
        /*18a0*/ 	.word	0x0000bc10
        /*18a4*/ 	.word	0x00000007
        /*18a8*/ 	.word	0x000004a0
        /*18ac*/ 	.short	0x010a
        /*18ae*/ 	.byte	0xff
	.zero		1


	//   ....[124]....
        /*18b0*/ 	.word	0x0000bc70
        /*18b4*/ 	.word	0x00000000
        /*18b8*/ 	.word	0x00000498
        /*18bc*/ 	.short	0x010a
        /*18be*/ 	.byte	0xff
	.zero		1


	//   ....[125]....
        /*18c0*/ 	.word	0x0000bcd0
        /*18c4*/ 	.word	0x00000000
        /*18c8*/ 	.word	0x00000488
        /*18cc*/ 	.short	0x010a
        /*18ce*/ 	.byte	0xff
	.zero		1


	//   ....[126]....
        /*18d0*/ 	.word	0x0000bd20
        /*18d4*/ 	.word	0x00000003
        /*18d8*/ 	.word	0x000004a0
        /*18dc*/ 	.short	0x010a
        /*18de*/ 	.byte	0xff
	.zero		1


	//   ....[127]....
        /*18e0*/ 	.word	0x0000bd80
        /*18e4*/ 	.word	0x00000000
        /*18e8*/ 	.word	0x00000480
        /*18ec*/ 	.short	0x010a
        /*18ee*/ 	.byte	0xff
	.zero		1


	//   ....[128]....
        /*18f0*/ 	.word	0x0000bdd0
        /*18f4*/ 	.word	0x00000053
        /*18f8*/ 	.word	0x000004c0
        /*18fc*/ 	.short	0x010a
        /*18fe*/ 	.byte	0xff
	.zero		1


	//----- nvinfo : EIATTR_NUM_MBARRIERS
	.align		4
.L_47:
        /*1900*/ 	.byte	0x03, 0x38
        /*1902*/ 	.short	0x00a5


	//----- nvinfo : EIATTR_EXIT_INSTR_OFFSETS
	.align		4
        /*1904*/ 	.byte	0x04, 0x1c
        /*1906*/ 	.short	(.L_49 - .L_48)


	//   ....[0]....
.L_48:
        /*1908*/ 	.word	0x00005a10


	//   ....[1]....
        /*190c*/ 	.word	0x00005f00


	//   ....[2]....
        /*1910*/ 	.word	0x00005f60


	//   ....[3]....
        /*1914*/ 	.word	0x00007190


	//   ....[4]....
        /*1918*/ 	.word	0x00007d40


	//   ....[5]....
        /*191c*/ 	.word	0x00007d80


	//   ....[6]....
        /*1920*/ 	.word	0x00009ac0


	//----- nvinfo : EIATTR_MAX_THREADS
	.align		4
.L_49:
        /*1924*/ 	.byte	0x04, 0x05
        /*1926*/ 	.short	(.L_51 - .L_50)
.L_50:
        /*1928*/ 	.word	0x00000100
        /*192c*/ 	.word	0x00000001
        /*1930*/ 	.word	0x00000001


	//----- nvinfo : EIATTR_CRS_STACK_SIZE
	.align		4
.L_51:
        /*1934*/ 	.byte	0x04, 0x1e
        /*1936*/ 	.short	(.L_53 - .L_52)
.L_52:
        /*1938*/ 	.word	0x00000000


	//----- nvinfo : EIATTR_CBANK_PARAM_SIZE
	.align		4
.L_53:
        /*193c*/ 	.byte	0x03, 0x19
        /*193e*/ 	.short	0x0800


	//----- nvinfo : EIATTR_PARAM_CBANK
	.align		4
        /*1940*/ 	.byte	0x04, 0x0a
        /*1942*/ 	.short	(.L_55 - .L_54)
	.align		4
.L_54:
        /*1944*/ 	.word	index@(.nv.constant0._ZN7cutlass13device_kernelINS_4gemm6kernel13GemmUniversalIN4cute5tupleIJiiiiEEENS1_10collective13CollectiveMmaINS1_35MainloopSm100TmaUmmaWarpSpecializedILi72ELi2ELi4ENS5_IJNS4_1CILi4EEENSA_ILi2EEENSA_ILi1EEEEEEEENS5_IJNSA_ILi128EEENSA_ILi64EEENSA_ILi32EEEEEEaNS5_IJlSD_lEEEaSK_NS4_8TiledMMAINS4_8MMA_AtomIJNS4_21SM100_MMA_S8_2x1SM_SSIaaiLi128ELi64ELNS4_4UMMA5MajorE0ELSP_0ELNSO_8SaturateE0EEEEEENS4_6LayoutINS5_IJSD_SD_SD_EEENS5_IJNSA_ILi0EEESV_SV_EEEEENS5_IJNS4_10UnderscoreESY_SY_EEEEENS4_28SM100_TMA_2SM_LOAD_MULTICASTENS4_14ComposedLayoutINS4_7SwizzleILi1ELi4ELi3EEENS4_18smem_ptr_flag_bitsILi8EEENST_INS5_IJNSA_ILi8EEESI_EEENS5_IJSI_SD_EEEEEEEvNS4_8identityES11_S1B_vS1C_EENS_8epilogue10collective18CollectiveEpilogueINS1E_23Sm100TmaWarpSpecializedILi1ELi1ELi32ELb0ELb0EEEJNS5_IJSH_SH_SI_EEENS5_IJNST_ISH_SD_EES1K_EEEaSK_aSK_NS1E_6fusion15FusionCallbacksIS1I_NS1M_17LinearCombinationIaiaiLNS_15FloatRoundStyleE2EEES1J_S1L_JEEENS4_5SM1004TMEM4LOAD26SM100_TMEM_LOAD_32dp32b32xENS4_13SM90_TMA_LOADENS12_INS13_ILi2ELi4ELi3EEES16_NST_INS5_IJS17_SH_EEENS5_IJSH_SD_EEEEEEENS4_39AutoVectorizingCopyWithAssumedAlignmentILi128EEENS4_14SM90_TMA_STOREES21_S23_S23_EEEvvEEEEvNT_6ParamsE)
        /*1948*/ 	.short	0x0380
        /*194a*/ 	.short	0x0800


	//----- nvinfo : EIATTR_SW_WAR
	.align		4
.L_55:
        /*194c*/ 	.byte	0x04, 0x36
        /*194e*/ 	.short	(.L_57 - .L_56)
.L_56:
        /*1950*/ 	.word	0x00000008
.L_57:


//--------------------- .nv.callgraph             --------------------------
	.section	.nv.callgraph,"",@"SHT_CUDA_CALLGRAPH"
	.align	4
	.sectionentsize	8
	.align		4
        /*0000*/ 	.word	0x00000000
	.align		4
        /*0004*/ 	.word	0xffffffff
	.align		4
        /*0008*/ 	.word	index@(_ZN7cutlass13device_kernelINS_4gemm6kernel13GemmUniversalIN4cute5tupleIJiiiiEEENS1_10collective13CollectiveMmaINS1_35MainloopSm100TmaUmmaWarpSpecializedILi72ELi2ELi4ENS5_IJNS4_1CILi4EEENSA_ILi2EEENSA_ILi1EEEEEEEENS5_IJNSA_ILi128EEENSA_ILi64EEENSA_ILi32EEEEEEaNS5_IJlSD_lEEEaSK_NS4_8TiledMMAINS4_8MMA_AtomIJNS4_21SM100_MMA_S8_2x1SM_SSIaaiLi128ELi64ELNS4_4UMMA5MajorE0ELSP_0ELNSO_8SaturateE0EEEEEENS4_6LayoutINS5_IJSD_SD_SD_EEENS5_IJNSA_ILi0EEESV_SV_EEEEENS5_IJNS4_10UnderscoreESY_SY_EEEEENS4_28SM100_TMA_2SM_LOAD_MULTICASTENS4_14ComposedLayoutINS4_7SwizzleILi1ELi4ELi3EEENS4_18smem_ptr_flag_bitsILi8EEENST_INS5_IJNSA_ILi8EEESI_EEENS5_IJSI_SD_EEEEEEEvNS4_8identityES11_S1B_vS1C_EENS_8epilogue10collective18CollectiveEpilogueINS1E_23Sm100TmaWarpSpecializedILi1ELi1ELi32ELb0ELb0EEEJNS5_IJSH_SH_SI_EEENS5_IJNST_ISH_SD_EES1K_EEEaSK_aSK_NS1E_6fusion15FusionCallbacksIS1I_NS1M_17LinearCombinationIaiaiLNS_15FloatRoundStyleE2EEES1J_S1L_JEEENS4_5SM1004TMEM4LOAD26SM100_TMEM_LOAD_32dp32b32xENS4_13SM90_TMA_LOADENS12_INS13_ILi2ELi4ELi3EEES16_NST_INS5_IJS17_SH_EEENS5_IJSH_SD_EEEEEEENS4_39AutoVectorizingCopyWithAssumedAlignmentILi128EEENS4_14SM90_TMA_STOREES21_S23_S23_EEEvvEEEEvNT_6ParamsE)
	.align		4
        /*000c*/ 	.word	index@(__assertfail)
	.align		4
        /*0010*/ 	.word	0x00000000
	.align		4
        /*0014*/ 	.word	0xfffffffe
	.align		4
        /*0018*/ 	.word	0x00000000
	.align		4
        /*001c*/ 	.word	0xfffffffd
	.align		4
        /*0020*/ 	.word	0x00000000
	.align		4
        /*0024*/ 	.word	0xfffffffc


//--------------------- .nv.constant4             --------------------------
	.section	.nv.constant4,"a",@progbits
	.align	8
	.align		8
.nv.constant4:
        /*0000*/ 	.dword	__assertfail
	.align		8
        /*0008*/ 	.dword	__unnamed_1
	.align		8
        /*0010*/ 	.dword	__unnamed_2
	.align		8
        /*0018*/ 	.dword	_ZN40_INTERNAL_4c6187ef_4_k_cu_77c1c11b_329414cuda3std3__45__cpo5beginE
	.align		8
        /*0020*/ 	.dword	_ZN40_INTERNAL_4c6187ef_4_k_cu_77c1c11b_329414cuda3std3__45__cpo3endE
	.align		8
        /*0028*/ 	.dword	_ZN40_INTERNAL_4c6187ef_4_k_cu_77c1c11b_329414cuda3std3__45__cpo6cbeginE
	.align		8
        /*0030*/ 	.dword	_ZN40_INTERNAL_4c6187ef_4_k_cu_77c1c11b_329414cuda3std3__45__cpo4cendE
	.align		8
        /*0038*/ 	.dword	_ZN40_INTERNAL_4c6187ef_4_k_cu_77c1c11b_329414cuda3std3__442_GLOBAL__N__4c6187ef_4_k_cu_77c1c11b_329416ignoreE
	.align		8
        /*0040*/ 	.dword	_ZN40_INTERNAL_4c6187ef_4_k_cu_77c1c11b_329414cuda3std3__419piecewise_constructE
	.align		8
        /*0048*/ 	.dword	_ZN40_INTERNAL_4c6187ef_4_k_cu_77c1c11b_329414cuda3std3__48in_placeE
	.align		8
        /*0050*/ 	.dword	_ZN40_INTERNAL_4c6187ef_4_k_cu_77c1c11b_329414cuda3std6ranges3__45__cpo4swapE
	.align		8
        /*0058*/ 	.dword	_ZN40_INTERNAL_4c6187ef_4_k_cu_77c1c11b_329414cuda3std6ranges3__45__cpo9iter_moveE
	.align		8
        /*0060*/ 	.dword	_ZN40_INTERNAL_4c6187ef_4_k_cu_77c1c11b_329414cute7productE
	.align		8
        /*0068*/ 	.dword	_ZN40_INTERNAL_4c6187ef_4_k_cu_77c1c11b_329414cute1_E
	.align		8
        /*0070*/ 	.dword	$str$25
	.align		8
        /*0078*/ 	.dword	$str$26
	.align		8
        /*0080*/ 	.dword	$str$27
	.align		8
        /*0088*/ 	.dword	$str$28


//--------------------- .text._ZN7cutlass13device_kernelINS_4gemm6kernel13GemmUniversalIN4cute5tupleIJiiiiEEENS1_10collective13CollectiveMmaINS1_35MainloopSm100TmaUmmaWarpSpecializedILi72ELi2ELi4ENS5_IJNS4_1CILi4EEENSA_ILi2EEENSA_ILi1EEEEEEEENS5_IJNSA_ILi128EEENSA_ILi64EEENSA_ILi32EEEEEEaNS5_IJlSD_lEEEaSK_NS4_8TiledMMAINS4_8MMA_AtomIJNS4_21SM100_MMA_S8_2x1SM_SSIaaiLi128ELi64ELNS4_4UMMA5MajorE0ELSP_0ELNSO_8SaturateE0EEEEEENS4_6LayoutINS5_IJSD_SD_SD_EEENS5_IJNSA_ILi0EEESV_SV_EEEEENS5_IJNS4_10UnderscoreESY_SY_EEEEENS4_28SM100_TMA_2SM_LOAD_MULTICASTENS4_14ComposedLayoutINS4_7SwizzleILi1ELi4ELi3EEENS4_18smem_ptr_flag_bitsILi8EEENST_INS5_IJNSA_ILi8EEESI_EEENS5_IJSI_SD_EEEEEEEvNS4_8identityES11_S1B_vS1C_EENS_8epilogue10collective18CollectiveEpilogueINS1E_23Sm100TmaWarpSpecializedILi1ELi1ELi32ELb0ELb0EEEJNS5_IJSH_SH_SI_EEENS5_IJNST_ISH_SD_EES1K_EEEaSK_aSK_NS1E_6fusion15FusionCallbacksIS1I_NS1M_17LinearCombinationIaiaiLNS_15FloatRoundStyleE2EEES1J_S1L_JEEENS4_5SM1004TMEM4LOAD26SM100_TMEM_LOAD_32dp32b32xENS4_13SM90_TMA_LOADENS12_INS13_ILi2ELi4ELi3EEES16_NST_INS5_IJS17_SH_EEENS5_IJSH_SD_EEEEEEENS4_39AutoVectorizingCopyWithAssumedAlignmentILi128EEENS4_14SM90_TMA_STOREES21_S23_S23_EEEvvEEEEvNT_6ParamsE --------------------------
	.section	.text._ZN7cutlass13device_kernelINS_4gemm6kernel13GemmUniversalIN4cute5tupleIJiiiiEEENS1_10collective13CollectiveMmaINS1_35MainloopSm100TmaUmmaWarpSpecializedILi72ELi2ELi4ENS5_IJNS4_1CILi4EEENSA_ILi2EEENSA_ILi1EEEEEEEENS5_IJNSA_ILi128EEENSA_ILi64EEENSA_ILi32EEEEEEaNS5_IJlSD_lEEEaSK_NS4_8TiledMMAINS4_8MMA_AtomIJNS4_21SM100_MMA_S8_2x1SM_SSIaaiLi128ELi64ELNS4_4UMMA5MajorE0ELSP_0ELNSO_8SaturateE0EEEEEENS4_6LayoutINS5_IJSD_SD_SD_EEENS5_IJNSA_ILi0EEESV_SV_EEEEENS5_IJNS4_10UnderscoreESY_SY_EEEEENS4_28SM100_TMA_2SM_LOAD_MULTICASTENS4_14ComposedLayoutINS4_7SwizzleILi1ELi4ELi3EEENS4_18smem_ptr_flag_bitsILi8EEENST_INS5_IJNSA_ILi8EEESI_EEENS5_IJSI_SD_EEEEEEEvNS4_8identityES11_S1B_vS1C_EENS_8epilogue10collective18CollectiveEpilogueINS1E_23Sm100TmaWarpSpecializedILi1ELi1ELi32ELb0ELb0EEEJNS5_IJSH_SH_SI_EEENS5_IJNST_ISH_SD_EES1K_EEEaSK_aSK_NS1E_6fusion15FusionCallbacksIS1I_NS1M_17LinearCombinationIaiaiLNS_15FloatRoundStyleE2EEES1J_S1L_JEEENS4_5SM1004TMEM4LOAD26SM100_TMEM_LOAD_32dp32b32xENS4_13SM90_TMA_LOADENS12_INS13_ILi2ELi4ELi3EEES16_NST_INS5_IJS17_SH_EEENS5_IJSH_SD_EEEEEEENS4_39AutoVectorizingCopyWithAssumedAlignmentILi128EEENS4_14SM90_TMA_STOREES21_S23_S23_EEEvvEEEEvNT_6ParamsE,"ax",@progbits
	.align	128
.text._ZN7cutlass13device_kernelINS_4gemm6kernel13GemmUniversalIN4cute5tupleIJiiiiEEENS1_10collective13CollectiveMmaINS1_35MainloopSm100TmaUmmaWarpSpecializedILi72ELi2ELi4ENS5_IJNS4_1CILi4EEENSA_ILi2EEENSA_ILi1EEEEEEEENS5_IJNSA_ILi128EEENSA_ILi64EEENSA_ILi32EEEEEEaNS5_IJlSD_lEEEaSK_NS4_8TiledMMAINS4_8MMA_AtomIJNS4_21SM100_MMA_S8_2x1SM_SSIaaiLi128ELi64ELNS4_4UMMA5MajorE0ELSP_0ELNSO_8SaturateE0EEEEEENS4_6LayoutINS5_IJSD_SD_SD_EEENS5_IJNSA_ILi0EEESV_SV_EEEEENS5_IJNS4_10UnderscoreESY_SY_EEEEENS4_28SM100_TMA_2SM_LOAD_MULTICASTENS4_14ComposedLayoutINS4_7SwizzleILi1ELi4ELi3EEENS4_18smem_ptr_flag_bitsILi8EEENST_INS5_IJNSA_ILi8EEESI_EEENS5_IJSI_SD_EEEEEEEvNS4_8identityES11_S1B_vS1C_EENS_8epilogue10collective18CollectiveEpilogueINS1E_23Sm100TmaWarpSpecializedILi1ELi1ELi32ELb0ELb0EEEJNS5_IJSH_SH_SI_EEENS5_IJNST_ISH_SD_EES1K_EEEaSK_aSK_NS1E_6fusion15FusionCallbacksIS1I_NS1M_17LinearCombinationIaiaiLNS_15FloatRoundStyleE2EEES1J_S1L_JEEENS4_5SM1004TMEM4LOAD26SM100_TMEM_LOAD_32dp32b32xENS4_13SM90_TMA_LOADENS12_INS13_ILi2ELi4ELi3EEES16_NST_INS5_IJS17_SH_EEENS5_IJSH_SD_EEEEEEENS4_39AutoVectorizingCopyWithAssumedAlignmentILi128EEENS4_14SM90_TMA_STOREES21_S23_S23_EEEvvEEEEvNT_6ParamsE:
        .type           _ZN7cutlass13device_kernelINS_4gemm6kernel13GemmUniversalIN4cute5tupleIJiiiiEEENS1_10collective13CollectiveMmaINS1_35MainloopSm100TmaUmmaWarpSpecializedILi72ELi2ELi4ENS5_IJNS4_1CILi4EEENSA_ILi2EEENSA_ILi1EEEEEEEENS5_IJNSA_ILi128EEENSA_ILi64EEENSA_ILi32EEEEEEaNS5_IJlSD_lEEEaSK_NS4_8TiledMMAINS4_8MMA_AtomIJNS4_21SM100_MMA_S8_2x1SM_SSIaaiLi128ELi64ELNS4_4UMMA5MajorE0ELSP_0ELNSO_8SaturateE0EEEEEENS4_6LayoutINS5_IJSD_SD_SD_EEENS5_IJNSA_ILi0EEESV_SV_EEEEENS5_IJNS4_10UnderscoreESY_SY_EEEEENS4_28SM100_TMA_2SM_LOAD_MULTICASTENS4_14ComposedLayoutINS4_7SwizzleILi1ELi4ELi3EEENS4_18smem_ptr_flag_bitsILi8EEENST_INS5_IJNSA_ILi8EEESI_EEENS5_IJSI_SD_EEEEEEEvNS4_8identityES11_S1B_vS1C_EENS_8epilogue10collective18CollectiveEpilogueINS1E_23Sm100TmaWarpSpecializedILi1ELi1ELi32ELb0ELb0EEEJNS5_IJSH_SH_SI_EEENS5_IJNST_ISH_SD_EES1K_EEEaSK_aSK_NS1E_6fusion15FusionCallbacksIS1I_NS1M_17LinearCombinationIaiaiLNS_15FloatRoundStyleE2EEES1J_S1L_JEEENS4_5SM1004TMEM4LOAD26SM100_TMEM_LOAD_32dp32b32xENS4_13SM90_TMA_LOADENS12_INS13_ILi2ELi4ELi3EEES16_NST_INS5_IJS17_SH_EEENS5_IJSH_SD_EEEEEEENS4_39AutoVectorizingCopyWithAssumedAlignmentILi128EEENS4_14SM90_TMA_STOREES21_S23_S23_EEEvvEEEEvNT_6ParamsE,@function
        .size           _ZN7cutlass13device_kernelINS_4gemm6kernel13GemmUniversalIN4cute5tupleIJiiiiEEENS1_10collective13CollectiveMmaINS1_35MainloopSm100TmaUmmaWarpSpecializedILi72ELi2ELi4ENS5_IJNS4_1CILi4EEENSA_ILi2EEENSA_ILi1EEEEEEEENS5_IJNSA_ILi128EEENSA_ILi64EEENSA_ILi32EEEEEEaNS5_IJlSD_lEEEaSK_NS4_8TiledMMAINS4_8MMA_AtomIJNS4_21SM100_MMA_S8_2x1SM_SSIaaiLi128ELi64ELNS4_4UMMA5MajorE0ELSP_0ELNSO_8SaturateE0EEEEEENS4_6LayoutINS5_IJSD_SD_SD_EEENS5_IJNSA_ILi0EEESV_SV_EEEEENS5_IJNS4_10UnderscoreESY_SY_EEEEENS4_28SM100_TMA_2SM_LOAD_MULTICASTENS4_14ComposedLayoutINS4_7SwizzleILi1ELi4ELi3EEENS4_18smem_ptr_flag_bitsILi8EEENST_INS5_IJNSA_ILi8EEESI_EEENS5_IJSI_SD_EEEEEEEvNS4_8identityES11_S1B_vS1C_EENS_8epilogue10collective18CollectiveEpilogueINS1E_23Sm100TmaWarpSpecializedILi1ELi1ELi32ELb0ELb0EEEJNS5_IJSH_SH_SI_EEENS5_IJNST_ISH_SD_EES1K_EEEaSK_aSK_NS1E_6fusion15FusionCallbacksIS1I_NS1M_17LinearCombinationIaiaiLNS_15FloatRoundStyleE2EEES1J_S1L_JEEENS4_5SM1004TMEM4LOAD26SM100_TMEM_LOAD_32dp32b32xENS4_13SM90_TMA_LOADENS12_INS13_ILi2ELi4ELi3EEES16_NST_INS5_IJS17_SH_EEENS5_IJSH_SD_EEEEEEENS4_39AutoVectorizingCopyWithAssumedAlignmentILi128EEENS4_14SM90_TMA_STOREES21_S23_S23_EEEvvEEEEvNT_6ParamsE,(.L_x_354 - _ZN7cutlass13device_kernelINS_4gemm6kernel13GemmUniversalIN4cute5tupleIJiiiiEEENS1_10collective13CollectiveMmaINS1_35MainloopSm100TmaUmmaWarpSpecializedILi72ELi2ELi4ENS5_IJNS4_1CILi4EEENSA_ILi2EEENSA_ILi1EEEEEEEENS5_IJNSA_ILi128EEENSA_ILi64EEENSA_ILi32EEEEEEaNS5_IJlSD_lEEEaSK_NS4_8TiledMMAINS4_8MMA_AtomIJNS4_21SM100_MMA_S8_2x1SM_SSIaaiLi128ELi64ELNS4_4UMMA5MajorE0ELSP_0ELNSO_8SaturateE0EEEEEENS4_6LayoutINS5_IJSD_SD_SD_EEENS5_IJNSA_ILi0EEESV_SV_EEEEENS5_IJNS4_10UnderscoreESY_SY_EEEEENS4_28SM100_TMA_2SM_LOAD_MULTICASTENS4_14ComposedLayoutINS4_7SwizzleILi1ELi4ELi3EEENS4_18smem_ptr_flag_bitsILi8EEENST_INS5_IJNSA_ILi8EEESI_EEENS5_IJSI_SD_EEEEEEEvNS4_8identityES11_S1B_vS1C_EENS_8epilogue10collective18CollectiveEpilogueINS1E_23Sm100TmaWarpSpecializedILi1ELi1ELi32ELb0ELb0EEEJNS5_IJSH_SH_SI_EEENS5_IJNST_ISH_SD_EES1K_EEEaSK_aSK_NS1E_6fusion15FusionCallbacksIS1I_NS1M_17LinearCombinationIaiaiLNS_15FloatRoundStyleE2EEES1J_S1L_JEEENS4_5SM1004TMEM4LOAD26SM100_TMEM_LOAD_32dp32b32xENS4_13SM90_TMA_LOADENS12_INS13_ILi2ELi4ELi3EEES16_NST_INS5_IJS17_SH_EEENS5_IJSH_SD_EEEEEEENS4_39AutoVectorizingCopyWithAssumedAlignmentILi128EEENS4_14SM90_TMA_STOREES21_S23_S23_EEEvvEEEEvNT_6ParamsE)
        .other          _ZN7cutlass13device_kernelINS_4gemm6kernel13GemmUniversalIN4cute5tupleIJiiiiEEENS1_10collective13CollectiveMmaINS1_35MainloopSm100TmaUmmaWarpSpecializedILi72ELi2ELi4ENS5_IJNS4_1CILi4EEENSA_ILi2EEENSA_ILi1EEEEEEEENS5_IJNSA_ILi128EEENSA_ILi64EEENSA_ILi32EEEEEEaNS5_IJlSD_lEEEaSK_NS4_8TiledMMAINS4_8MMA_AtomIJNS4_21SM100_MMA_S8_2x1SM_SSIaaiLi128ELi64ELNS4_4UMMA5MajorE0ELSP_0ELNSO_8SaturateE0EEEEEENS4_6LayoutINS5_IJSD_SD_SD_EEENS5_IJNSA_ILi0EEESV_SV_EEEEENS5_IJNS4_10UnderscoreESY_SY_EEEEENS4_28SM100_TMA_2SM_LOAD_MULTICASTENS4_14ComposedLayoutINS4_7SwizzleILi1ELi4ELi3EEENS4_18smem_ptr_flag_bitsILi8EEENST_INS5_IJNSA_ILi8EEESI_EEENS5_IJSI_SD_EEEEEEEvNS4_8identityES11_S1B_vS1C_EENS_8epilogue10collective18CollectiveEpilogueINS1E_23Sm100TmaWarpSpecializedILi1ELi1ELi32ELb0ELb0EEEJNS5_IJSH_SH_SI_EEENS5_IJNST_ISH_SD_EES1K_EEEaSK_aSK_NS1E_6fusion15FusionCallbacksIS1I_NS1M_17LinearCombinationIaiaiLNS_15FloatRoundStyleE2EEES1J_S1L_JEEENS4_5SM1004TMEM4LOAD26SM100_TMEM_LOAD_32dp32b32xENS4_13SM90_TMA_LOADENS12_INS13_ILi2ELi4ELi3EEES16_NST_INS5_IJS17_SH_EEENS5_IJSH_SD_EEEEEEENS4_39AutoVectorizingCopyWithAssumedAlignmentILi128EEENS4_14SM90_TMA_STOREES21_S23_S23_EEEvvEEEEvNT_6ParamsE,@"STO_CUDA_ENTRY STV_DEFAULT"
_ZN7cutlass13device_kernelINS_4gemm6kernel13GemmUniversalIN4cute5tupleIJiiiiEEENS1_10collective13CollectiveMmaINS1_35MainloopSm100TmaUmmaWarpSpecializedILi72ELi2ELi4ENS5_IJNS4_1CILi4EEENSA_ILi2EEENSA_ILi1EEEEEEEENS5_IJNSA_ILi128EEENSA_ILi64EEENSA_ILi32EEEEEEaNS5_IJlSD_lEEEaSK_NS4_8TiledMMAINS4_8MMA_AtomIJNS4_21SM100_MMA_S8_2x1SM_SSIaaiLi128ELi64ELNS4_4UMMA5MajorE0ELSP_0ELNSO_8SaturateE0EEEEEENS4_6LayoutINS5_IJSD_SD_SD_EEENS5_IJNSA_ILi0EEESV_SV_EEEEENS5_IJNS4_10UnderscoreESY_SY_EEEEENS4_28SM100_TMA_2SM_LOAD_MULTICASTENS4_14ComposedLayoutINS4_7SwizzleILi1ELi4ELi3EEENS4_18smem_ptr_flag_bitsILi8EEENST_INS5_IJNSA_ILi8EEESI_EEENS5_IJSI_SD_EEEEEEEvNS4_8identityES11_S1B_vS1C_EENS_8epilogue10collective18CollectiveEpilogueINS1E_23Sm100TmaWarpSpecializedILi1ELi1ELi32ELb0ELb0EEEJNS5_IJSH_SH_SI_EEENS5_IJNST_ISH_SD_EES1K_EEEaSK_aSK_NS1E_6fusion15FusionCallbacksIS1I_NS1M_17LinearCombinationIaiaiLNS_15FloatRoundStyleE2EEES1J_S1L_JEEENS4_5SM1004TMEM4LOAD26SM100_TMEM_LOAD_32dp32b32xENS4_13SM90_TMA_LOADENS12_INS13_ILi2ELi4ELi3EEES16_NST_INS5_IJS17_SH_EEENS5_IJSH_SD_EEEEEEENS4_39AutoVectorizingCopyWithAssumedAlignmentILi128EEENS4_14SM90_TMA_STOREES21_S23_S23_EEEvvEEEEvNT_6ParamsE:
[----:B------:R-:W1:Y:S01]  /*0000*/  LDC R1, c[0x0][0x37c] ;  /* 0x0000df00ff017b82 */ /* 0x000e620000000800 */
[----:B------:R-:W2:Y:S01]  /*0010*/  S2R R78, SR_TID.X ;  /* 0x00000000004e7919 */ /* 0x000ea20000002100 */
[----:B------:R-:W3:Y:S06]  /*0020*/  LDCU.64 UR6, c[0x0][0x890] ;  /* 0x00011200ff0677ac */ /* 0x000eec0008000a00 */
[----:B------:R-:W4:Y:S01]  /*0030*/  S2UR UR54, SR_CgaCtaId ;  /* 0x00000000003679c3 */ /* 0x000f220000008800 */
[----:B------:R-:W-:Y:S01]  /*0040*/  PRMT R81, RZ, 0x7610, R81 ;  /* 0x00007610ff517816 */ /* 0x000fe20000000051 */
[----:B------:R-:W1:Y:S01]  /*0050*/  LDCU.64 UR52, c[0x0][0x358] ;  /* 0x00006b00ff3477ac */ /* 0x000e620008000a00 */
[----:B------:R-:W-:-:S02]  /*0060*/  ELECT P0, URZ, PT ;  /* 0x0000000000ff782f */ /* 0x000fc40003800000 */
[----:B---3--:R-:W-:-:S04]  /*0070*/  ISETP.NE.U32.AND P1, PT, RZ, UR6, PT ;  /* 0x00000006ff007c0c */ /* 0x008fc8000bf25070 */
[----:B------:R-:W-:Y:S01]  /*0080*/  ISETP.NE.AND.EX P2, PT, RZ, UR7, PT, P1 ;  /* 0x00000007ff007c0c */ /* 0x000fe2000bf45310 */
[----:B----4-:R-:W-:Y:S02]  /*0090*/  ULOP3.LUT UR17, UR54, 0x1, URZ, 0xc0, !UPT ;  /* 0x0000000136117892 */ /* 0x010fe4000f8ec0ff */
[----:B------:R-:W-:Y:S01]  /*00a0*/  ULOP3.LUT UR16, UR54, 0x1, URZ, 0x3c, !UPT ;  /* 0x0000000136107892 */ /* 0x000fe2000f8e3cff */
[----:B--2---:R-:W-:-:S05]  /*00b0*/  SHF.R.U32.HI R82, RZ, 0x5, R78 ;  /* 0x00000005ff527819 */ /* 0x004fca000001164e */
[----:B------:R-:W2:Y:S02]  /*00c0*/  SHFL.IDX PT, R0, R82, RZ, 0x1f ;  /* 0x00001fff52007589 */ /* 0x000ea400000e0000 */
[----:B--2---:R-:W-:Y:S02]  /*00d0*/  R2UR UR11, R0 ;  /* 0x00000000000b72ca */ /* 0x004fe400000e0000 */
[----:B-1----:R-:W-:Y:S05]  /*00e0*/  @P2 BRA `(.L_x_0) ;  /* 0x00000000002c2947 */ /* 0x002fea0003800000 */
[----:B------:R-:W1:Y:S02]  /*00f0*/  LDCU.64 UR4, c[0x0][0x888] ;  /* 0x00011100ff0477ac */ /* 0x000e640008000a00 */
[----:B-1----:R-:W-:-:S04]  /*0100*/  UISETP.NE.U32.AND UP0, UPT, UR4, URZ, UPT ;  /* 0x000000ff0400728c */ /* 0x002fc8000bf05070 */
[----:B------:R-:W-:-:S09]  /*0110*/  UISETP.NE.AND.EX UP0, UPT, UR5, URZ, UPT, UP0 ;  /* 0x000000ff0500728c */ /* 0x000fd2000bf05300 */
[----:B------:R-:W-:Y:S05]  /*0120*/  BRA.U !UP0, `(.L_x_1) ;  /* 0x0000000108107547 */ /* 0x000fea000b800000 */
[----:B------:R-:W1:Y:S02]  /*0130*/  LDC.64 R40, c[0x0][0x888] ;  /* 0x00022200ff287b82 */ /* 0x000e640000000a00 */
[----:B-1----:R1:W5:Y:S01]  /*0140*/  LDG.E R40, desc[UR52][R40.64] ;  /* 0x0000003428287981 */ /* 0x002362000c1e1900 */
[----:B------:R-:W-:Y:S01]  /*0150*/  HFMA2 R81, -RZ, RZ, 0, 5.9604644775390625e-08 ;  /* 0x00000001ff517431 */ /* 0x000fe200000001ff */
[----:B------:R-:W-:Y:S05]  /*0160*/  BRA `(.L_x_0) ;  /* 0x00000000000c7947 */ /* 0x000fea0003800000 */
.L_x_1:
[----:B------:R-:W1:Y:S01]  /*0170*/  LDCU UR4, c[0x0][0x880] ;  /* 0x00011000ff0477ac */ /* 0x000e620008000800 */
[----:B------:R-:W-:Y:S01]  /*0180*/  HFMA2 R81, -RZ, RZ, 0, 5.9604644775390625e-08 ;  /* 0x00000001ff517431 */ /* 0x000fe200000001ff */
[----:B-1----:R-:W-:-:S07]  /*0190*/  MOV R40, UR4 ;  /* 0x0000000400287c02 */ /* 0x002fce0008000f00 */
.L_x_0:
[----:B------:R-:W2:Y:S02]  /*01a0*/  LDCU.64 UR4, c[0x0][0x8b0] ;  /* 0x00011600ff0477ac */ /* 0x000ea40008000a00 */
[----:B--2---:R-:W-:-:S04]  /*01b0*/  UISETP.NE.U32.AND UP0, UPT, UR4, URZ, UPT ;  /* 0x000000ff0400728c */ /* 0x004fc8000bf05070 */
[----:B------:R-:W-:-:S09]  /*01c0*/  UISETP.NE.AND.EX UP0, UPT, UR5, URZ, UPT, UP0 ;  /* 0x000000ff0500728c */ /* 0x000fd2000bf05300 */
[----:B------:R-:W-:Y:S05]  /*01d0*/  BRA.U UP0, `(.L_x_2) ;  /* 0x0000000100247547 */ /* 0x000fea000b800000 */
[----:B------:R-:W2:Y:S02]  /*01e0*/  LDCU.64 UR4, c[0x0][0x8a8] ;  /* 0x00011500ff0477ac */ /* 0x000ea40008000a00 */
[----:B--2---:R-:W-:-:S04]  /*01f0*/  UISETP.NE.U32.AND UP0, UPT, UR4, URZ, UPT ;  /* 0x000000ff0400728c */ /* 0x004fc8000bf05070 */
[----:B------:R-:W-:-:S09]  /*0200*/  UISETP.NE.AND.EX UP0, UPT, UR5, URZ, UPT, UP0 ;  /* 0x000000ff0500728c */ /* 0x000fd2000bf05300 */
[----:B------:R-:W-:Y:S05]  /*0210*/  BRA.U !UP0, `(.L_x_3) ;  /* 0x00000001080c7547 */ /* 0x000fea000b800000 */
[----:B------:R-:W2:Y:S02]  /*0220*/  LDC.64 R38, c[0x0][0x8a8] ;  /* 0x00022a00ff267b82 */ /* 0x000ea40000000a00 */
[----:B--2---:R2:W5:Y:S01]  /*0230*/  LDG.E R38, desc[UR52][R38.64] ;  /* 0x0000003426267981 */ /* 0x004562000c1e1900 */
[----:B------:R-:W-:Y:S05]  /*0240*/  BRA `(.L_x_2) ;  /* 0x0000000000087947 */ /* 0x000fea0003800000 */
.L_x_3:
[----:B------:R-:W2:Y:S02]  /*0250*/  LDCU UR4, c[0x0][0x8a0] ;  /* 0x00011400ff0477ac */ /* 0x000ea40008000800 */
[----:B--2---:R-:W-:Y:S02]  /*0260*/  MOV R38, UR4 ;  /* 0x0000000400267c02 */ /* 0x004fe40008000f00 */
.L_x_2:
[----:B------:R-:W-:Y:S01]  /*0270*/  IMAD.U32 R0, RZ, RZ, UR11 ;  /* 0x0000000bff007e24 */ /* 0x000fe2000f8e00ff */
[----:B------:R-:W-:Y:S04]  /*0280*/  BSSY.RECONVERGENT B0, `(.L_x_4) ;  /* 0x000000c000007945 */ /* 0x000fe80003800200 */
[C---:B------:R-:W-:Y:S02]  /*0290*/  ISETP.NE.OR P3, PT, R0.reuse, 0x1, !P0 ;  /* 0x000000010000780c */ /* 0x040fe40004765670 */
[----:B------:R-:W-:-:S11]  /*02a0*/  ISETP.NE.OR P2, PT, R0, 0x3, !P0 ;  /* 0x000000030000780c */ /* 0x000fd60004745670 */
[----:B------:R-:W-:Y:S05]  /*02b0*/  @P3 BRA `(.L_x_5) ;  /* 0x0000000000203947 */ /* 0x000fea0003800000 */
[----:B------:R-:W3:Y:S02]  /*02c0*/  LDCU.64 UR4, c[0x0][0x348] ;  /* 0x00006900ff0477ac */ /* 0x000ee40008000a00 */
[----:B---3--:R-:W-:Y:S02]  /*02d0*/  UIADD3 UR8, UP1, UPT, UR4, 0x80, URZ ;  /* 0x0000008004087890 */ /* 0x008fe4000ff3e0ff */
[----:B------:R-:W-:Y:S02]  /*02e0*/  UIADD3 UR4, UP0, UPT, UR4, 0x180, URZ ;  /* 0x0000018004047890 */ /* 0x000fe4000ff1e0ff */
[----:B------:R-:W-:Y:S02]  /*02f0*/  UIADD3.X UR9, UPT, UPT, URZ, UR5, URZ, UP1, !UPT ;  /* 0x00000005ff097290 */ /* 0x000fe40008ffe4ff */
[----:B------:R-:W-:-:S07]  /*0300*/  UIADD3.X UR5, UPT, UPT, URZ, UR5, URZ, UP0, !UPT ;  /* 0x00000005ff057290 */ /* 0x000fce00087fe4ff */
[----:B------:R3:W-:Y:S02]  /*0310*/  UTMACCTL.PF [UR8] ;  /* 0x00000000080079b9 */ /* 0x0007e40008040000 */
[----:B------:R3:W-:Y:S02]  /*0320*/  UTMACCTL.PF [UR4] ;  /* 0x00000000040079b9 */ /* 0x0007e40008040000 */
[----:B---3--:R-:W-:Y:S01]  /*0330*/  NOP ;  /* 0x0000000000007918 */ /* 0x008fe20000000000 */
.L_x_5:
[----:B------:R-:W-:Y:S05]  /*0340*/  BSYNC.RECONVERGENT B0 ;  /* 0x0000000000007941 */ /* 0x000fea0003800200 */
.L_x_4:
[----:B------:R-:W-:Y:S04]  /*0350*/  BSSY.RECONVERGENT B0, `(.L_x_6) ;  /* 0x000000a000007945 */ /* 0x000fe80003800200 */
        /* <DEDUP_REMOVED lines=9> */
.L_x_7:
[----:B------:R-:W-:Y:S05]  /*03f0*/  BSYNC.RECONVERGENT B0 ;  /* 0x0000000000007941 */ /* 0x000fea0003800200 */
.L_x_6:
[----:B------:R-:W3:Y:S01]  /*0400*/  LDCU.64 UR4, c[0x0][0x888] ;  /* 0x00011100ff0477ac */ /* 0x000ee20008000a00 */
[----:B------:R-:W-:Y:S01]  /*0410*/  ISETP.NE.AND.EX P1, PT, RZ, UR7, PT, P1 ;  /* 0x00000007ff007c0c */ /* 0x000fe2000bf25310 */
[----:B------:R-:W-:Y:S01]  /*0420*/  UPLOP3.LUT UP5, UPT, UPT, UPT, UPT, 0x80, 0x8 ;  /* 0x000000000008789c */ /* 0x000fe20003faf070 */
[----:B---3--:R-:W-:-:S04]  /*0430*/  ISETP.NE.U32.AND P2, PT, RZ, UR4, PT ;  /* 0x00000004ff007c0c */ /* 0x008fc8000bf45070 */
[----:B------:R-:W-:-:S13]  /*0440*/  ISETP.NE.AND.EX P2, PT, RZ, UR5, PT, P2 ;  /* 0x00000005ff007c0c */ /* 0x000fda000bf45320 */
[----:B------:R-:W-:Y:S05]  /*0450*/  @P2 BRA P1, `(.L_x_8) ;  /* 0x0000000000282947 */ /* 0x000fea0000800000 */
[----:B-----5:R-:W-:Y:S01]  /*0460*/  R2UR UR8, R40 ;  /* 0x00000000280872ca */ /* 0x020fe200000e0000 */
[----:B------:R-:W-:Y:S02]  /*0470*/  UISETP.NE.U32.AND UP0, UPT, UR6, URZ, UPT ;  /* 0x000000ff0600728c */ /* 0x000fe4000bf05070 */
[----:B------:R-:W-:Y:S02]  /*0480*/  UISETP.NE.U32.AND UP1, UPT, UR4, URZ, UPT ;  /* 0x000000ff0400728c */ /* 0x000fe4000bf25070 */
[----:B------:R-:W-:Y:S02]  /*0490*/  UISETP.NE.AND.EX UP2, UPT, UR7, URZ, UPT, UP0 ;  /* 0x000000ff0700728c */ /* 0x000fe4000bf45300 */
[----:B------:R-:W-:-:S04]  /*04a0*/  UISETP.NE.AND.EX UP0, UPT, UR5, URZ, UPT, UP1 ;  /* 0x000000ff0500728c */ /* 0x000fc8000bf05310 */
[----:B------:R-:W-:Y:S02]  /*04b0*/  USEL UR4, URZ, 0xffffffff, UP0 ;  /* 0xffffffffff047887 */ /* 0x000fe40008000000 */
[----:B------:R-:W-:-:S04]  /*04c0*/  UISETP.NE.AND UP1, UPT, UR8, URZ, UPT ;  /* 0x000000ff0800728c */ /* 0x000fc8000bf25270 */
[----:B------:R-:W-:-:S04]  /*04d0*/  @!UP2 USEL UR4, URZ, 0xffffffff, UP1 ;  /* 0xffffffffff04a887 */ /* 0x000fc80008800000 */
[----:B------:R-:W-:-:S04]  /*04e0*/  ULOP3.LUT UR4, UR4, 0x1, URZ, 0xc0, !UPT ;  /* 0x0000000104047892 */ /* 0x000fc8000f8ec0ff */
[----:B------:R-:W-:-:S11]  /*04f0*/  UISETP.NE.U32.AND UP5, UPT, UR4, 0x1, UPT ;  /* 0x000000010400788c */ /* 0x000fd6000bfa5070 */
.L_x_8:
[----:B------:R-:W3:Y:S01]  /*0500*/  SHFL.IDX PT, R0, R82, RZ, 0x1f ;  /* 0x00001fff52007589 */ /* 0x000ee200000e0000 */
[----:B------:R-:W-:-:S04]  /*0510*/  UISETP.NE.AND UP0, UPT, UR11, 0x2, UPT ;  /* 0x000000020b00788c */ /* 0x000fc8000bf05270 */
[----:B------:R-:W-:Y:S02]  /*0520*/  UISETP.EQ.AND UP1, UPT, UR17, URZ, !UP0 ;  /* 0x000000ff1100728c */ /* 0x000fe4000c722270 */
[----:B------:R-:W-:-:S04]  /*0530*/  USEL UR26, URZ, 0x1, UP0 ;  /* 0x00000001ff1a7887 */ /* 0x000fc80008000000 */
[----:B------:R-:W-:Y:S02]  /*0540*/  PLOP3.LUT P3, PT, P0, PT, UP1, 0x80, 0x8 ;  /* 0x000000000008781c */ /* 0x000fe4000076f018 */
[----:B---3--:R-:W-:-:S13]  /*0550*/  ISETP.NE.AND P1, PT, R0, RZ, PT ;  /* 0x000000ff0000720c */ /* 0x008fda0003f25270 */
[----:B------:R-:W-:Y:S05]  /*0560*/  @P1 BRA `(.L_x_9) ;  /* 0x0000000800801947 */ /* 0x000fea0003800000 */
[----:B------:R-:W-:Y:S01]  /*0570*/  ELECT P1, URZ, PT ;  /* 0x0000000000ff782f */ /* 0x000fe20003820000 */
[----:B------:R-:W-:-:S12]  /*0580*/  BSSY.RECONVERGENT B0, `(.L_x_9) ;  /* 0x000009e000007945 */ /* 0x000fd80003800200 */
[----:B------:R-:W-:Y:S05]  /*0590*/  @!P1 BRA `(.L_x_10) ;  /* 0x0000000800709947 */ /* 0x000fea0003800000 */
[----:B------:R-:W-:Y:S01]  /*05a0*/  UMOV UR6, 0x400 ;  /* 0x0000040000067882 */ /* 0x000fe20000000000 */
[----:B------:R-:W-:Y:S01]  /*05b0*/  UMOV UR5, 0x1 ;  /* 0x0000000100057882 */ /* 0x000fe20000000000 */
[----:B------:R-:W-:Y:S01]  /*05c0*/  UMOV UR4, 0x3 ;  /* 0x0000000300047882 */ /* 0x000fe20000000000 */
[----:B------:R-:W-:Y:S02]  /*05d0*/  ULEA UR6, UR54, UR6, 0x18 ;  /* 0x0000000636067291 */ /* 0x000fe4000f8ec0ff */
[----:B------:R-:W-:-:S04]  /*05e0*/  UIADD3 UR8, UPT, UPT, -UR5, 0x100000, URZ ;  /* 0x0010000005087890 */ /* 0x000fc8000fffe1ff */
[----:B------:R-:W-:Y:S02]  /*05f0*/  USHF.L.U32 UR9, UR8, 0xb, URZ ;  /* 0x0000000b08097899 */ /* 0x000fe400080006ff */
[----:B------:R-:W-:Y:S02]  /*0600*/  USHF.L.U32 UR8, UR8, 0x1, URZ ;  /* 0x0000000108087899 */ /* 0x000fe400080006ff */
[----:B------:R-:W-:-:S04]  /*0610*/  UIADD3 UR4, UPT, UPT, -UR4, 0x100000, URZ ;  /* 0x0010000004047890 */ /* 0x000fc8000fffe1ff */
[----:B------:R-:W-:Y:S02]  /*0620*/  USHF.L.U32 UR5, UR4, 0xb, URZ ;  /* 0x0000000b04057899 */ /* 0x000fe400080006ff */
[----:B------:R-:W-:Y:S01]  /*0630*/  USHF.L.U32 UR4, UR4, 0x1, URZ ;  /* 0x0000000104047899 */ /* 0x000fe200080006ff */
[----:B------:R-:W3:Y:S03]  /*0640*/  FENCE.VIEW.ASYNC.S ;  /* 0x00000000000073c6 */ /* 0x000ee60000000000 */
[----:B---3--:R3:W4:Y:S08]  /*0650*/  SYNCS.EXCH.64 URZ, [UR6], UR8 ;  /* 0x0000000806ff75b2 */ /* 0x0087300008000100 */
[----:B------:R3:W1:Y:S01]  /*0660*/  SYNCS.EXCH.64 URZ, [UR6+0x240], UR4 ;  /* 0x0002400406ff75b2 */ /* 0x0006620008000100 */
        /* <DEDUP_REMOVED lines=141> */
[----:B------:R3:W1:Y:S02]  /*0f40*/  SYNCS.EXCH.64 URZ, [UR6+0x478], UR4 ;  /* 0x0004780406ff75b2 */ /* 0x0006640008000100 */
[----:B---34-:R-:W-:Y:S01]  /*0f50*/  NOP ;  /* 0x0000000000007918 */ /* 0x018fe20000000000 */
.L_x_10:
[----:B------:R-:W-:Y:S05]  /*0f60*/  BSYNC.RECONVERGENT B0 ;  /* 0x0000000000007941 */ /* 0x000fea0003800200 */
.L_x_9:
[----:B------:R-:W3:Y:S01]  /*0f70*/  SHFL.IDX PT, R0, R82, RZ, 0x1f ;  /* 0x00001fff52007589 */ /* 0x000ee200000e0000 */
[----:B------:R-:W-:Y:S01]  /*0f80*/  NOP ;  /* 0x0000000000007918 */ /* 0x000fe20000000000 */
[----:B---3--:R-:W-:-:S13]  /*0f90*/  ISETP.NE.AND P1, PT, R0, 0x1, PT ;  /* 0x000000010000780c */ /* 0x008fda0003f25270 */
[----:B------:R-:W-:Y:S05]  /*0fa0*/  @P1 BRA `(.L_x_11) ;  /* 0x00000000003c1947 */ /* 0x000fea0003800000 */
        /* <DEDUP_REMOVED lines=10> */
[----:B------:R-:W-:Y:S01]  /*1050*/  ELECT P1, URZ, PT ;  /* 0x0000000000ff782f */ /* 0x000fe20003820000 */
[----:B------:R-:W3:Y:S02]  /*1060*/  FENCE.VIEW.ASYNC.S ;  /* 0x00000000000073c6 */ /* 0x000ee40000000000 */
[----:B---3--:R3:W4:Y:S08]  /*1070*/  SYNCS.EXCH.64 URZ, [UR6+0x480], UR8 ;  /* 0x0004800806ff75b2 */ /* 0x0087300008000100 */
[----:B------:R3:W1:Y:S01]  /*1080*/  SYNCS.EXCH.64 URZ, [UR6+0x488], UR4 ;  /* 0x0004880406ff75b2 */ /* 0x0006620008000100 */
[----:B------:R-:W-:Y:S01]  /*1090*/  NOP ;  /* 0x0000000000007918 */ /* 0x000fe20000000000 */
.L_x_11:
[----:B------:R-:W2:Y:S01]  /*10a0*/  SHFL.IDX PT, R0, R82, RZ, 0x1f ;  /* 0x00001fff52007589 */ /* 0x000ea200000e0000 */
[----:B------:R-:W-:Y:S01]  /*10b0*/  NOP ;  /* 0x0000000000007918 */ /* 0x000fe20000000000 */
[----:B--2---:R-:W-:-:S13]  /*10c0*/  ISETP.NE.AND P1, PT, R0, 0x3, PT ;  /* 0x000000030000780c */ /* 0x004fda0003f25270 */
[----:B------:R-:W-:Y:S05]  /*10d0*/  @P1 BRA `(.L_x_12) ;  /* 0x00000000002c1947 */ /* 0x000fea0003800000 */
[----:B---3--:R-:W-:Y:S01]  /*10e0*/  UMOV UR5, 0x400 ;  /* 0x0000040000057882 */ /* 0x008fe20000000000 */
[----:B------:R-:W-:Y:S01]  /*10f0*/  UMOV UR4, 0x20 ;  /* 0x0000002000047882 */ /* 0x000fe20000000000 */
[----:B------:R-:W-:Y:S02]  /*1100*/  ULEA UR5, UR54, UR5, 0x18 ;  /* 0x0000000536057291 */ /* 0x000fe4000f8ec0ff */
[----:B------:R-:W-:-:S04]  /*1110*/  UIADD3 UR6, UPT, UPT, -UR4, 0x100000, URZ ;  /* 0x0010000004067890 */ /* 0x000fc8000fffe1ff */
[----:B------:R-:W-:Y:S02]  /*1120*/  USHF.L.U32 UR7, UR6, 0xb, URZ ;  /* 0x0000000b06077899 */ /* 0x000fe400080006ff */
[----:B------:R-:W-:Y:S01]  /*1130*/  USHF.L.U32 UR6, UR6, 0x1, URZ ;  /* 0x0000000106067899 */ /* 0x000fe200080006ff */
[----:B------:R-:W-:Y:S01]  /*1140*/  ELECT P1, URZ, PT ;  /* 0x0000000000ff782f */ /* 0x000fe20003820000 */
[----:B------:R-:W2:Y:S10]  /*1150*/  FENCE.VIEW.ASYNC.S ;  /* 0x00000000000073c6 */ /* 0x000eb40000000000 */
[----:B--2---:R2:W3:Y:S01]  /*1160*/  SYNCS.EXCH.64 URZ, [UR5+0x490], UR6 ;  /* 0x0004900605ff75b2 */ /* 0x0044e20008000100 */
[----:B------:R2:W1:Y:S01]  /*1170*/  SYNCS.EXCH.64 URZ, [UR5+0x498], UR6 ;  /* 0x0004980605ff75b2 */ /* 0x0004620008000100 */
[----:B------:R-:W-:Y:S01]  /*1180*/  NOP ;  /* 0x0000000000007918 */ /* 0x000fe20000000000 */
.L_x_12:
[----:B------:R-:W4:Y:S01]  /*1190*/  SHFL.IDX PT, R0, R82, RZ, 0x1f ;  /* 0x00001fff52007589 */ /* 0x000f2200000e0000 */
[----:B------:R-:W-:Y:S01]  /*11a0*/  NOP ;  /* 0x0000000000007918 */ /* 0x000fe20000000000 */
[----:B----4-:R-:W-:-:S13]  /*11b0*/  ISETP.NE.AND P1, PT, R0, 0x4, PT ;  /* 0x000000040000780c */ /* 0x010fda0003f25270 */
[----:B------:R-:W-:Y:S05]  /*11c0*/  @P1 BRA `(.L_x_13) ;  /* 0x0000000000481947 */ /* 0x000fea0003800000 */
[----:B--23--:R-:W-:Y:S01]  /*11d0*/  UMOV UR6, 0x720 ;  /* 0x0000072000067882 */ /* 0x00cfe20000000000 */
[----:B------:R-:W-:Y:S01]  /*11e0*/  UMOV UR5, 0x400 ;  /* 0x0000040000057882 */ /* 0x000fe20000000000 */
[----:B------:R-:W-:Y:S01]  /*11f0*/  USEL UR6, UR6, 0x620, UP5 ;  /* 0x0000062006067887 */ /* 0x000fe2000a800000 */
        /* <DEDUP_REMOVED lines=9> */
[----:B------:R-:W2:Y:S02]  /*1290*/  FENCE.VIEW.ASYNC.S ;  /* 0x00000000000073c6 */ /* 0x000ea40000000000 */
[----:B--2---:R4:W2:Y:S08]  /*12a0*/  SYNCS.EXCH.64 URZ, [UR5+0x4a0], UR8 ;  /* 0x0004a00805ff75b2 */ /* 0x0048b00008000100 */
[----:B------:R4:W3:Y:S01]  /*12b0*/  SYNCS.EXCH.64 URZ, [UR5+0x4b0], UR6 ;  /* 0x0004b00605ff75b2 */ /* 0x0008e20008000100 */
[----:B------:R4:W1:Y:S01]  /*12c0*/  SYNCS.EXCH.64 URZ, [UR5+0x4a8], UR8 ;  /* 0x0004a80805ff75b2 */ /* 0x0008620008000100 */
[----:B------:R4:W1:Y:S02]  /*12d0*/  SYNCS.EXCH.64 URZ, [UR5+0x4b8], UR6 ;  /* 0x0004b80605ff75b2 */ /* 0x0008640008000100 */
[----:B----4-:R-:W-:Y:S01]  /*12e0*/  NOP ;  /* 0x0000000000007918 */ /* 0x010fe20000000000 */
.L_x_13:
[----:B------:R-:W4:Y:S01]  /*12f0*/  SHFL.IDX PT, R0, R82, RZ, 0x1f ;  /* 0x00001fff52007589 */ /* 0x000f2200000e0000 */
[----:B------:R-:W-:Y:S01]  /*1300*/  NOP ;  /* 0x0000000000007918 */ /* 0x000fe20000000000 */
[----:B----4-:R-:W-:-:S13]  /*1310*/  ISETP.NE.AND P1, PT, R0, 0x5, PT ;  /* 0x000000050000780c */ /* 0x010fda0003f25270 */
[----:B------:R-:W-:Y:S05]  /*1320*/  @P1 BRA `(.L_x_14) ;  /* 0x0000000000541947 */ /* 0x000fea0003800000 */
[----:B--23--:R-:W-:Y:S01]  /*1330*/  UMOV UR6, 0x400 ;  /* 0x0000040000067882 */ /* 0x00cfe20000000000 */
        /* <DEDUP_REMOVED lines=14> */
[----:B------:R4:W1:Y:S01]  /*1420*/  SYNCS.EXCH.64 URZ, [UR6+0x4e8], UR4 ;  /* 0x0004e80406ff75b2 */ /* 0x0008620008000100 */
[----:B------:R4:W1:Y:S01]  /*1430*/  SYNCS.EXCH.64 URZ, [UR6+0x4d0], UR8 ;  /* 0x0004d00806ff75b2 */ /* 0x0008620008000100 */
[----:B------:R4:W1:Y:S01]  /*1440*/  SYNCS.EXCH.64 URZ, [UR6+0x4f0], UR4 ;  /* 0x0004f00406ff75b2 */ /* 0x0008620008000100 */
[----:B------:R4:W1:Y:S01]  /*1450*/  SYNCS.EXCH.64 URZ, [UR6+0x4d8], UR8 ;  /* 0x0004d80806ff75b2 */ /* 0x0008620008000100 */
[----:B------:R4:W1:Y:S02]  /*1460*/  SYNCS.EXCH.64 URZ, [UR6+0x4f8], UR4 ;  /* 0x0004f80406ff75b2 */ /* 0x0008640008000100 */
[----:B----4-:R-:W-:Y:S01]  /*1470*/  NOP ;  /* 0x0000000000007918 */ /* 0x010fe20000000000 */
.L_x_14:
[----:B------:R-:W4:Y:S01]  /*1480*/  SHFL.IDX PT, R0, R82, RZ, 0x1f ;  /* 0x00001fff52007589 */ /* 0x000f2200000e0000 */
[----:B------:R-:W-:Y:S01]  /*1490*/  ISETP.NE.OR P0, PT, RZ, UR11, !P0 ;  /* 0x0000000bff007c0c */ /* 0x000fe2000c705670 */
[----:B------:R-:W-:Y:S01]  /*14a0*/  NOP ;  /* 0x0000000000007918 */ /* 0x000fe20000000000 */
[----:B----4-:R-:W-:-:S13]  /*14b0*/  ISETP.NE.AND P1, PT, R0, 0x3, PT ;  /* 0x000000030000780c */ /* 0x010fda0003f25270 */
[----:B------:R-:W-:Y:S05]  /*14c0*/  @P1 BRA `(.L_x_15) ;  /* 0x0000000000341947 */ /* 0x000fea0003800000 */
[----:B--23--:R-:W-:Y:S01]  /*14d0*/  UMOV UR5, 0x400 ;  /* 0x0000040000057882 */ /* 0x00cfe20000000000 */
[----:B------:R-:W-:Y:S01]  /*14e0*/  UMOV UR4, 0x20 ;  /* 0x0000002000047882 */ /* 0x000fe20000000000 */
[----:B------:R-:W-:Y:S02]  /*14f0*/  ULEA UR5, UR54, UR5, 0x18 ;  /* 0x0000000536057291 */ /* 0x000fe4000f8ec0ff */
[----:B------:R-:W-:-:S04]  /*1500*/  UIADD3 UR6, UPT, UPT, -UR4, 0x100000, URZ ;  /* 0x0010000004067890 */ /* 0x000fc8000fffe1ff */
[----:B------:R-:W-:Y:S02]  /*1510*/  USHF.L.U32 UR7, UR6, 0xb, URZ ;  /* 0x0000000b06077899 */ /* 0x000fe400080006ff */
[----:B------:R-:W-:Y:S01]  /*1520*/  USHF.L.U32 UR6, UR6, 0x1, URZ ;  /* 0x0000000106067899 */ /* 0x000fe200080006ff */
[----:B------:R-:W-:Y:S01]  /*1530*/  ELECT P1, URZ, PT ;  /* 0x0000000000ff782f */ /* 0x000fe20003820000 */
[----:B------:R-:W2:Y:S10]  /*1540*/  FENCE.VIEW.ASYNC.S ;  /* 0x00000000000073c6 */ /* 0x000eb40000000000 */
[----:B--2---:R4:W2:Y:S01]  /*1550*/  SYNCS.EXCH.64 URZ, [UR5+0x500], UR6 ;  /* 0x0005000605ff75b2 */ /* 0x0048a20008000100 */
[----:B------:R4:W3:Y:S01]  /*1560*/  SYNCS.EXCH.64 URZ, [UR5+0x510], UR6 ;  /* 0x0005100605ff75b2 */ /* 0x0008e20008000100 */
[----:B------:R4:W1:Y:S01]  /*1570*/  SYNCS.EXCH.64 URZ, [UR5+0x508], UR6 ;  /* 0x0005080605ff75b2 */ /* 0x0008620008000100 */
[----:B------:R4:W1:Y:S02]  /*1580*/  SYNCS.EXCH.64 URZ, [UR5+0x518], UR6 ;  /* 0x0005180605ff75b2 */ /* 0x0008640008000100 */
[----:B----4-:R-:W-:Y:S01]  /*1590*/  NOP ;  /* 0x0000000000007918 */ /* 0x010fe20000000000 */
.L_x_15:
[----:B------:R-:W4:Y:S01]  /*15a0*/  LDCU UR12, c[0x0][0x36c] ;  /* 0x00006d80ff0c77ac */ /* 0x000f220008000800 */
[----:B------:R-:W-:Y:S01]  /*15b0*/  LOP3.LUT R0, R78, 0x1f, RZ, 0xc0, !PT ;  /* 0x0000001f4e007812 */ /* 0x000fe200078ec0ff */
[----:B------:R-:W-:Y:S01]  /*15c0*/  NOP ;  /* 0x0000000000007918 */ /* 0x000fe20000000000 */
[----:B------:R-:W-:Y:S01]  /*15d0*/  VOTEU.ALL UP0, P0 ;  /* 0x0000000000ff7886 */ /* 0x000fe20000000000 */
[----:B--23--:R-:W-:Y:S01]  /*15e0*/  UMOV UR6, 0x20 ;  /* 0x0000002000067882 */ /* 0x00cfe20000000000 */
[----:B------:R-:W-:-:S03]  /*15f0*/  UISETP.NE.AND UP6, UPT, UR11, URZ, UPT ;  /* 0x000000ff0b00728c */ /* 0x000fc6000bfc5270 */
[----:B------:R-:W-:Y:S01]  /*1600*/  @!UP0 UMOV UR4, 0x400 ;  /* 0x0000040000048882 */ /* 0x000fe20000000000 */
[----:B------:R-:W-:-:S04]  /*1610*/  @!UP0 UIADD3 UR6, UPT, UPT, -UR6, 0x100000, URZ ;  /* 0x0010000006068890 */ /* 0x000fc8000fffe1ff */
[----:B------:R-:W-:Y:S02]  /*1620*/  @!UP0 USHF.L.U32 UR7, UR6, 0xb, URZ ;  /* 0x0000000b06078899 */ /* 0x000fe400080006ff */
[----:B------:R-:W-:Y:S02]  /*1630*/  @!UP0 USHF.L.U32 UR6, UR6, 0x1, URZ ;  /* 0x0000000106068899 */ /* 0x000fe400080006ff */
[----:B------:R-:W-:Y:S01]  /*1640*/  @!UP0 ULEA UR4, UR54, UR4, 0x18 ;  /* 0x0000000436048291 */ /* 0x000fe2000f8ec0ff */
[----:B------:R-:W-:Y:S01]  /*1650*/  VOTEU.ALL UP0, P0 ;  /* 0x0000000000ff7886 */ /* 0x000fe20000000000 */
[----:B----4-:R-:W-:Y:S01]  /*1660*/  UISETP.EQ.U32.AND UP1, UPT, UR12, 0x1, UPT ;  /* 0x000000010c00788c */ /* 0x010fe2000bf22070 */
[----:B------:R-:W2:Y:S09]  /*1670*/  FENCE.VIEW.ASYNC.S ;  /* 0x00000000000073c6 */ /* 0x000eb20000000000 */
[----:B--2---:R2:W3:Y:S02]  /*1680*/  @!UP0 SYNCS.EXCH.64 URZ, [UR4+0x520], UR6 ;  /* 0x0005200604ff85b2 */ /* 0x0044e40008000100 */
[----:B--2---:R-:W-:Y:S01]  /*1690*/  UP2UR UR4, UPR, URZ, 0x2 ;  /* 0x00000002ff047883 */ /* 0x004fe20008000000 */
[----:B------:R-:W-:Y:S11]  /*16a0*/  BRA.U !UP1, `(.L_x_16) ;  /* 0x0000000109087547 */ /* 0x000ff6000b800000 */
[----:B-1-3--:R-:W-:Y:S01]  /*16b0*/  UCGABAR_ARV ;  /* 0x00000000000079c7 */ /* 0x00afe20008000000 */
[----:B------:R-:W-:Y:S05]  /*16c0*/  BRA `(.L_x_17) ;  /* 0x0000000000047947 */ /* 0x000fea0003800000 */
.L_x_16:
[----:B-1-3--:R-:W-:Y:S01]  /*16d0*/  NOP ;  /* 0x0000000000007918 */ /* 0x00afe20000000000 */
.L_x_17:
[----:B------:R-:W1:Y:S01]  /*16e0*/  S2UR UR10, SR_CTAID.X ;  /* 0x00000000000a79c3 */ /* 0x000e620000002500 */
[----:B------:R-:W-:-:S05]  /*16f0*/  CS2R.32 R3, SR_CgaSize ;  /* 0x0000000000037805 */ /* 0x000fca0000008a00 */
[----:B------:R-:W-:-:S05]  /*1700*/  IMAD R3, R3, -0xa0, RZ ;  /* 0xffffff6003037824 */ /* 0x000fca00078e02ff */
[----:B------:R-:W-:-:S14]  /*1710*/  R2UR UR5, R3 ;  /* 0x00000000030572ca */ /* 0x000fdc00000e0000 */
[----:B------:R-:W2:Y:S01]  /*1720*/  LDCU UR5, c[0x0][UR5+0x2b0] ;  /* 0x00005600050577ac */ /* 0x000ea20008000800 */
[----:B------:R-:W-:-:S05]  /*1730*/  CS2R.32 R3, SR_CgaSize ;  /* 0x0000000000037805 */ /* 0x000fca0000008a00 */
[----:B------:R-:W-:-:S05]  /*1740*/  IMAD R3, R3, -0xa0, RZ ;  /* 0xffffff6003037824 */ /* 0x000fca00078e02ff */
[----:B------:R-:W-:-:S14]  /*1750*/  R2UR UR4, R3 ;  /* 0x00000000030472ca */ /* 0x000fdc00000e0000 */
[----:B------:R-:W3:Y:S01]  /*1760*/  LDCU UR4, c[0x0][UR4+0x2b4] ;  /* 0x00005680040477ac */ /* 0x000ee20008000800 */
[----:B------:R-:W4:Y:S01]  /*1770*/  S2UR UR51, SR_CTAID.Y ;  /* 0x00000000003379c3 */ /* 0x000f220000002600 */
[----:B------:R-:W-:-:S05]  /*1780*/  CS2R.32 R3, SR_CgaSize ;  /* 0x0000000000037805 */ /* 0x000fca0000008a00 */
[----:B------:R-:W-:-:S05]  /*1790*/  IMAD R3, R3, -0xa0, RZ ;  /* 0xffffff6003037824 */ /* 0x000fca00078e02ff */
[----:B------:R-:W-:-:S14]  /*17a0*/  R2UR UR7, R3 ;  /* 0x00000000030772ca */ /* 0x000fdc00000e0000 */
[----:B------:R-:W3:Y:S01]  /*17b0*/  LDCU UR7, c[0x0][UR7+0x2a0] ;  /* 0x00005400070777ac */ /* 0x000ee20008000800 */
[----:B------:R-:W-:-:S05]  /*17c0*/  CS2R.32 R3, SR_CgaSize ;  /* 0x0000000000037805 */ /* 0x000fca0000008a00 */
[----:B------:R-:W-:-:S05]  /*17d0*/  IMAD R3, R3, -0xa0, RZ ;  /* 0xffffff6003037824 */ /* 0x000fca00078e02ff */
[----:B------:R-:W-:-:S14]  /*17e0*/  R2UR UR6, R3 ;  /* 0x00000000030672ca */ /* 0x000fdc00000e0000 */
[----:B------:R-:W3:Y:S01]  /*17f0*/  LDCU UR6, c[0x0][UR6+0x2a4] ;  /* 0x00005480060677ac */ /* 0x000ee20008000800 */
[----:B------:R-:W-:Y:S02]  /*1800*/  USHF.R.U32.HI UR43, URZ, 0x1, UR54 ;  /* 0x00000001ff2b7899 */ /* 0x000fe40008011636 */
[----:B------:R-:W-:Y:S02]  /*1810*/  USHF.R.U32.HI UR42, URZ, 0x2, UR54 ;  /* 0x00000002ff2a7899 */ /* 0x000fe40008011636 */
[----:B------:R-:W-:Y:S01]  /*1820*/  USHF.L.U32 UR15, UR54, 0x8, URZ ;  /* 0x00000008360f7899 */ /* 0x000fe200080006ff */
[----:B------:R-:W3:Y:S01]  /*1830*/  LDCU UR19, c[0x0][0xb24] ;  /* 0x00016480ff1377ac */ /* 0x000ee20008000800 */
[----:B-1----:R-:W-:Y:S01]  /*1840*/  I2FP.F32.U32 R3, UR10 ;  /* 0x0000000a00037c45 */ /* 0x002fe20008201000 */
[----:B------:R-:W1:Y:S04]  /*1850*/  LDCU UR37, c[0x0][0xb24] ;  /* 0x00016480ff2577ac */ /* 0x000e680008000800 */
[----:B--2---:R-:W-:Y:S01]  /*1860*/  FMUL R3, R3, UR5 ;  /* 0x0000000503037c20 */ /* 0x004fe20008400000 */
[----:B------:R-:W-:Y:S01]  /*1870*/  ULOP3.LUT UR5, UR54, 0x3, URZ, 0xc0, !UPT ;  /* 0x0000000336057892 */ /* 0x000fe2000f8ec0ff */
[----:B----4-:R-:W-:Y:S01]  /*1880*/  I2FP.F32.U32 R2, UR51 ;  /* 0x0000003300027c45 */ /* 0x010fe20008201000 */
[----:B------:R-:W2:Y:S03]  /*1890*/  LDCU UR18, c[0x0][0xb30] ;  /* 0x00016600ff1277ac */ /* 0x000ea60008000800 */
[----:B------:R-:W4:Y:S01]  /*18a0*/  F2I.U32.TRUNC.NTZ R3, R3 ;  /* 0x0000000300037305 */ /* 0x000f22000020f000 */
[----:B---3--:R-:W-:Y:S01]  /*18b0*/  FMUL R2, R2, UR4 ;  /* 0x0000000402027c20 */ /* 0x008fe20008400000 */
[----:B------:R-:W-:-:S02]  /*18c0*/  ULOP3.LUT UR4, UR17, 0x4, UR54, 0xf8, !UPT ;  /* 0x0000000411047892 */ /* 0x000fc4000f8ef836 */
[----:B------:R-:W-:Y:S02]  /*18d0*/  UISETP.GT.U32.AND UP1, UPT, UR5, 0xffff, UPT ;  /* 0x0000ffff0500788c */ /* 0x000fe4000bf24070 */
[----:B------:R-:W-:Y:S02]  /*18e0*/  UISETP.GT.U32.AND UP0, UPT, UR4, 0xffff, UPT ;  /* 0x0000ffff0400788c */ /* 0x000fe4000bf04070 */
[----:B------:R-:W3:Y:S01]  /*18f0*/  F2I.U32.TRUNC.NTZ R2, R2 ;  /* 0x0000000200027305 */ /* 0x000ee2000020f000 */
[----:B------:R-:W-:Y:S01]  /*1900*/  UMOV UR14, 0x11 ;  /* 0x00000011000e7882 */ /* 0x000fe20000000000 */
[----:B------:R-:W-:Y:S01]  /*1910*/  UMOV UR13, 0x5 ;  /* 0x00000005000d7882 */ /* 0x000fe20000000000 */
[----:B------:R-:W-:Y:S02]  /*1920*/  USEL UR5, UR5, 0xffff, !UP1 ;  /* 0x0000ffff05057887 */ /* 0x000fe4000c800000 */
[----:B------:R-:W-:Y:S01]  /*1930*/  USEL UR4, UR4, 0xffff, !UP0 ;  /* 0x0000ffff04047887 */ /* 0x000fe2000c000000 */
[----:B----4-:R-:W-:-:S02]  /*1940*/  R2UR UR49, R3 ;  /* 0x00000000033172ca */ /* 0x010fc400000e0000 */
[----:B------:R-:W-:Y:S02]  /*1950*/  PRMT R3, RZ, 0x7610, R3 ;  /* 0x00007610ff037816 */ /* 0x000fe40000000003 */
[----:B---3--:R-:W-:Y:S02]  /*1960*/  R2UR UR48, R2 ;  /* 0x00000000023072ca */ /* 0x008fe400000e0000 */
[----:B------:R-:W-:-:S07]  /*1970*/  PRMT R2, RZ, 0x7610, R2 ;  /* 0x00007610ff027816 */ /* 0x000fce0000000002 */
[----:B------:R-:W-:-:S04]  /*1980*/  UIADD3 UR49, UPT, UPT, -UR49, URZ, URZ ;  /* 0x000000ff31317290 */ /* 0x000fc8000fffe1ff */
[----:B------:R-:W-:Y:S02]  /*1990*/  UIMAD UR49, UR7, UR49, UR10 ;  /* 0x00000031073172a4 */ /* 0x000fe4000f8e020a */
[----:B------:R-:W-:-:S04]  /*19a0*/  UIADD3 UR48, UPT, UPT, -UR48, URZ, URZ ;  /* 0x000000ff30307290 */ /* 0x000fc8000fffe1ff */
[----:B------:R-:W-:Y:S01]  /*19b0*/  UIMAD UR48, UR6, UR48, UR51 ;  /* 0x00000030063072a4 */ /* 0x000fe2000f8e0233 */
[----:B-12---:R-:W-:Y:S11]  /*19c0*/  BRA.U UP6, `(.L_x_18) ;  /* 0x0000000106647547 */ /* 0x006ff6000b800000 */
[----:B------:R-:W-:Y:S02]  /*19d0*/  UISETP.NE.AND UP0, UPT, UR48, URZ, UPT ;  /* 0x000000ff3000728c */ /* 0x000fe4000bf05270 */
[----:B------:R-:W-:Y:S02]  /*19e0*/  UISETP.NE.AND UP2, UPT, UR48, 0x1, UPT ;  /* 0x000000013000788c */ /* 0x000fe4000bf45270 */
[----:B------:R-:W-:Y:S02]  /*19f0*/  ULOP3.LUT UR7, UR49, 0x2, URZ, 0x3c, !UPT ;  /* 0x0000000231077892 */ /* 0x000fe4000f8e3cff */
[----:B------:R-:W-:Y:S02]  /*1a00*/  UISETP.GT.U32.AND UP4, UPT, UR49, 0x1, UP0 ;  /* 0x000000013100788c */ /* 0x000fe40008784070 */
[----:B------:R-:W-:Y:S02]  /*1a10*/  UISETP.GT.U32.AND UP3, UPT, UR49, 0x1, UP2 ;  /* 0x000000013100788c */ /* 0x000fe40009764070 */
[----:B------:R-:W-:-:S02]  /*1a20*/  UISETP.GT.U32.AND UP1, UPT, UR7, 0x1, UP0 ;  /* 0x000000010700788c */ /* 0x000fc40008724070 */
[----:B------:R-:W-:Y:S02]  /*1a30*/  UISETP.GT.U32.AND UP0, UPT, UR7, 0x1, UP2 ;  /* 0x000000010700788c */ /* 0x000fe40009704070 */
[----:B------:R-:W-:Y:S02]  /*1a40*/  USEL UR8, URZ, 0x1, UP4 ;  /* 0x00000001ff087887 */ /* 0x000fe4000a000000 */
[----:B------:R-:W-:Y:S02]  /*1a50*/  USEL UR7, URZ, 0x10, UP3 ;  /* 0x00000010ff077887 */ /* 0x000fe40009800000 */
[----:B------:R-:W-:Y:S02]  /*1a60*/  USEL UR21, URZ, 0x2, UP4 ;  /* 0x00000002ff157887 */ /* 0x000fe4000a000000 */
[----:B------:R-:W-:Y:S02]  /*1a70*/  USEL UR20, URZ, 0x20, UP3 ;  /* 0x00000020ff147887 */ /* 0x000fe40009800000 */
[----:B------:R-:W-:-:S02]  /*1a80*/  USEL UR9, URZ, 0x4, UP1 ;  /* 0x00000004ff097887 */ /* 0x000fc40008800000 */
[----:B------:R-:W-:Y:S02]  /*1a90*/  UIADD3 UR21, UPT, UPT, UR21, UR7, UR8 ;  /* 0x0000000715157290 */ /* 0x000fe4000fffe008 */
[----:B------:R-:W-:Y:S02]  /*1aa0*/  USEL UR7, URZ, 0x8, UP1 ;  /* 0x00000008ff077887 */ /* 0x000fe40008800000 */
[----:B------:R-:W-:Y:S02]  /*1ab0*/  ULOP3.LUT UR6, UR49, 0xfffffffe, URZ, 0xc0, !UPT ;  /* 0xfffffffe31067892 */ /* 0x000fe4000f8ec0ff */
[----:B------:R-:W-:Y:S02]  /*1ac0*/  USEL UR8, URZ, 0x40, UP0 ;  /* 0x00000040ff087887 */ /* 0x000fe40008000000 */
[----:B------:R-:W-:Y:S02]  /*1ad0*/  UIADD3 UR9, UPT, UPT, UR9, UR20, UR21 ;  /* 0x0000001409097290 */ /* 0x000fe4000fffe015 */
[----:B------:R-:W-:-:S02]  /*1ae0*/  ULEA UR6, UR48, UR6, 0x2 ;  /* 0x0000000630067291 */ /* 0x000fc4000f8e10ff */
[----:B------:R-:W-:Y:S02]  /*1af0*/  USEL UR20, URZ, 0x80, UP0 ;  /* 0x00000080ff147887 */ /* 0x000fe40008000000 */
[----:B------:R-:W-:-:S03]  /*1b00*/  UIADD3 UR8, UPT, UPT, UR7, UR8, UR9 ;  /* 0x0000000807087290 */ /* 0x000fc6000fffe009 */
[----:B------:R-:W-:Y:S01]  /*1b10*/  UMOV UR7, 0x3 ;  /* 0x0000000300077882 */ /* 0x000fe20000000000 */
[----:B------:R-:W-:Y:S02]  /*1b20*/  UIADD3 UR8, UPT, UPT, UR8, UR20, URZ ;  /* 0x0000001408087290 */ /* 0x000fe4000fffe0ff */
[----:B------:R-:W-:-:S04]  /*1b30*/  USHF.L.U32 UR6, UR7, UR6, URZ ;  /* 0x0000000607067299 */ /* 0x000fc800080006ff */
[----:B------:R-:W-:Y:S02]  /*1b40*/  MOV R3, UR8 ;  /* 0x0000000800037c02 */ /* 0x000fe40008000f00 */
[----:B------:R-:W-:-:S07]  /*1b50*/  MOV R2, UR6 ;  /* 0x0000000600027c02 */ /* 0x000fce0008000f00 */
.L_x_18:
[----:B------:R-:W1:Y:S01]  /*1b60*/  S2UR UR36, SR_CTAID.Z ;  /* 0x00000000002479c3 */ /* 0x000e620000002700 */
[----:B------:R-:W-:Y:S02]  /*1b70*/  UISETP.GE.AND UP0, UPT, UR19, 0x1, UPT ;  /* 0x000000011300788c */ /* 0x000fe4000bf06270 */
[----:B------:R-:W-:Y:S02]  /*1b80*/  ULOP3.LUT UR5, UR5, 0xffff, URZ, 0xc0, !UPT ;  /* 0x0000ffff05057892 */ /* 0x000fe4000f8ec0ff */
[----:B------:R-:W-:Y:S02]  /*1b90*/  ULOP3.LUT UR4, UR4, 0xffff, URZ, 0xc0, !UPT ;  /* 0x0000ffff04047892 */ /* 0x000fe4000f8ec0ff */
[----:B------:R-:W-:Y:S02]  /*1ba0*/  ULOP3.LUT UR21, UR15, 0x400, URZ, 0xc0, !UPT ;  /* 0x000004000f157892 */ /* 0x000fe4000f8ec0ff */
[----:B------:R-:W-:Y:S02]  /*1bb0*/  UISETP.NE.AND UP3, UPT, UR11, 0x2, UPT ;  /* 0x000000020b00788c */ /* 0x000fe4000bf65270 */
[----:B------:R-:W-:-:S02]  /*1bc0*/  ULOP3.LUT UR43, UR43, 0x1, URZ, 0xc0, !UPT ;  /* 0x000000012b2b7892 */ /* 0x000fc4000f8ec0ff */
[----:B------:R-:W-:Y:S02]  /*1bd0*/  ULOP3.LUT UR42, UR42, 0x1, URZ, 0xc0, !UPT ;  /* 0x000000012a2a7892 */ /* 0x000fe4000f8ec0ff */
[----:B------:R-:W-:Y:S02]  /*1be0*/  ULOP3.LUT UR15, UR15, 0x200, URZ, 0xc0, !UPT ;  /* 0x000002000f0f7892 */ /* 0x000fe4000f8ec0ff */
[----:B------:R-:W-:Y:S02]  /*1bf0*/  USHF.L.U32 UR14, UR14, UR5, URZ ;  /* 0x000000050e0e7299 */ /* 0x000fe400080006ff */
[----:B------:R-:W-:Y:S01]  /*1c00*/  USHF.L.U32 UR13, UR13, UR4, URZ ;  /* 0x000000040d0d7299 */ /* 0x000fe200080006ff */
[----:B------:R-:W-:Y:S01]  /*1c10*/  UMOV UR50, UR10 ;  /* 0x0000000a00327c82 */ /* 0x000fe20008000000 */
[----:B------:R-:W-:Y:S10]  /*1c20*/  BRA.U !UP0, `(.L_x_19) ;  /* 0x0000000108b87547 */ /* 0x000ff4000b800000 */
[----:B------:R-:W2:Y:S01]  /*1c30*/  LDCU.128 UR4, c[0x0][0xb10] ;  /* 0x00016200ff0477ac */ /* 0x000ea20008000c00 */
[----:B------:R-:W3:Y:S01]  /*1c40*/  LDCU UR23, c[0x0][0x370] ;  /* 0x00006e00ff1777ac */ /* 0x000ee20008000800 */
[----:B------:R-:W4:Y:S01]  /*1c50*/  LDCU UR22, c[0x0][0x374] ;  /* 0x00006e80ff1677ac */ /* 0x000f220008000800 */
[----:B------:R-:W1:Y:S01]  /*1c60*/  LDCU UR50, c[0x0][0xb0c] ;  /* 0x00016180ff3277ac */ /* 0x000e620008000800 */
[----:B------:R-:W3:Y:S01]  /*1c70*/  LDCU UR20, c[0x0][0xb20] ;  /* 0x00016400ff1477ac */ /* 0x000ee20008000800 */
[----:B------:R-:W3:Y:S01]  /*1c80*/  LDCU.64 UR8, c[0x0][0xb28] ;  /* 0x00016500ff0877ac */ /* 0x000ee20008000a00 */
[----:B--2---:R-:W-:Y:S02]  /*1c90*/  UISETP.NE.AND UP0, UPT, UR6, 0x1, UPT ;  /* 0x000000010600788c */ /* 0x004fe4000bf05270 */
[----:B----4-:R-:W-:Y:S02]  /*1ca0*/  UIMAD.WIDE.U32 UR28, UR22, UR7, URZ ;  /* 0x00000007161c72a5 */ /* 0x010fe4000f8e00ff */
[----:B------:R-:W-:-:S02]  /*1cb0*/  UISETP.NE.AND UP2, UPT, UR19, 0x1, UPT ;  /* 0x000000011300788c */ /* 0x000fc4000bf45270 */
[----:B-1----:R-:W-:Y:S02]  /*1cc0*/  UISETP.NE.AND UP1, UPT, UR50, 0x1, UPT ;  /* 0x000000013200788c */ /* 0x002fe4000bf25270 */
[----:B------:R-:W-:Y:S02]  /*1cd0*/  UIMAD.WIDE.U32 UR30, UR51, UR7, URZ ;  /* 0x00000007331e72a5 */ /* 0x000fe4000f8e00ff */
[----:B---3--:R-:W-:Y:S01]  /*1ce0*/  UIMAD.WIDE.U32 UR24, UR23, UR4, URZ ;  /* 0x00000004171872a5 */ /* 0x008fe2000f8e00ff */
[----:B------:R-:W-:Y:S01]  /*1cf0*/  UMOV UR7, UR29 ;  /* 0x0000001d00077c82 */ /* 0x000fe20008000000 */
[----:B------:R-:W-:Y:S02]  /*1d00*/  UIMAD.WIDE.U32 UR28, UR10, UR4, URZ ;  /* 0x000000040a1c72a5 */ /* 0x000fe4000f8e00ff */
[----:B------:R-:W-:-:S03]  /*1d10*/  @UP0 USHF.R.U32.HI UR22, URZ, UR20, UR7 ;  /* 0x00000014ff160299 */ /* 0x000fc60008011607 */
[----:B------:R-:W-:Y:S02]  /*1d20*/  @UP1 USHF.R.U32.HI UR23, URZ, UR5, UR25 ;  /* 0x00000005ff171299 */ /* 0x000fe40008011619 */
[----:B------:R-:W-:Y:S02]  /*1d30*/  UIMAD.WIDE.U32 UR24, UR22, UR8, URZ ;  /* 0x00000008161872a5 */ /* 0x000fe4000f8e00ff */
[----:B------:R-:W-:Y:S02]  /*1d40*/  USHF.R.U32.HI UR31, URZ, UR20, UR31 ;  /* 0x00000014ff1f7299 */ /* 0x000fe4000801161f */
[----:B------:R-:W-:Y:S02]  /*1d50*/  UIMAD.WIDE.U32 UR32, UR23, UR8, URZ ;  /* 0x00000008172072a5 */ /* 0x000fe4000f8e00ff */
[----:B------:R-:W-:Y:S02]  /*1d60*/  @UP2 USHF.R.U32.HI UR22, URZ, UR9, UR25 ;  /* 0x00000009ff162299 */ /* 0x000fe40008011619 */
[----:B------:R-:W-:-:S02]  /*1d70*/  USHF.R.U32.HI UR29, URZ, UR5, UR29 ;  /* 0x00000005ff1d7299 */ /* 0x000fc4000801161d */
[----:B------:R-:W-:Y:S02]  /*1d80*/  USEL UR31, UR51, UR31, !UP0 ;  /* 0x0000001f331f7287 */ /* 0x000fe4000c000000 */
[----:B------:R-:W-:Y:S02]  /*1d90*/  @UP2 USHF.R.U32.HI UR23, URZ, UR9, UR33 ;  /* 0x00000009ff172299 */ /* 0x000fe40008011621 */
[----:B------:R-:W-:Y:S02]  /*1da0*/  UIMAD UR22, UR22, UR19, URZ ;  /* 0x00000013161672a4 */ /* 0x000fe4000f8e02ff */
[----:B------:R-:W-:Y:S02]  /*1db0*/  USEL UR29, UR10, UR29, !UP1 ;  /* 0x0000001d0a1d7287 */ /* 0x000fe4000c800000 */
[----:B------:R-:W-:Y:S02]  /*1dc0*/  UIMAD UR4, UR23, UR19, URZ ;  /* 0x00000013170472a4 */ /* 0x000fe4000f8e02ff */
[----:B------:R-:W-:-:S02]  /*1dd0*/  UISETP.GE.AND UP0, UPT, UR31, UR22, UPT ;  /* 0x000000161f00728c */ /* 0x000fc4000bf06270 */
[----:B------:R-:W-:Y:S02]  /*1de0*/  UIMAD.WIDE.U32 UR32, UR31, UR8, URZ ;  /* 0x000000081f2072a5 */ /* 0x000fe4000f8e00ff */
[----:B------:R-:W-:Y:S02]  /*1df0*/  UISETP.GE.OR UP0, UPT, UR29, UR4, UP0 ;  /* 0x000000041d00728c */ /* 0x000fe40008706670 */
[----:B------:R-:W-:Y:S02]  /*1e00*/  USHF.R.U32.HI UR4, URZ, UR9, UR33 ;  /* 0x00000009ff047299 */ /* 0x000fe40008011621 */
[----:B------:R-:W-:Y:S02]  /*1e10*/  UIMAD.WIDE.U32 UR24, UR29, UR8, URZ ;  /* 0x000000081d1872a5 */ /* 0x000fe4000f8e00ff */
[----:B------:R-:W-:Y:S02]  /*1e20*/  USEL UR4, UR31, UR4, !UP2 ;  /* 0x000000041f047287 */ /* 0x000fe4000d000000 */
[----:B------:R-:W-:-:S02]  /*1e30*/  UIADD3 UR5, UPT, UPT, -UR31, URZ, URZ ;  /* 0x000000ff1f057290 */ /* 0x000fc4000fffe1ff */
[----:B------:R-:W-:Y:S02]  /*1e40*/  UIADD3 UR8, UPT, UPT, -UR4, URZ, URZ ;  /* 0x000000ff04087290 */ /* 0x000fe4000fffe1ff */
[----:B------:R-:W-:Y:S02]  /*1e50*/  @!UP0 USHF.R.U32.HI UR9, URZ, UR9, UR25 ;  /* 0x00000009ff098299 */ /* 0x000fe40008011619 */
[----:B------:R-:W-:Y:S02]  /*1e60*/  UIMAD UR8, UR19, UR8, UR31 ;  /* 0x00000008130872a4 */ /* 0x000fe4000f8e021f */
[----:B------:R-:W-:Y:S02]  /*1e70*/  @!UP0 USEL UR9, UR29, UR9, !UP2 ;  /* 0x000000091d098287 */ /* 0x000fe4000d000000 */
[----:B------:R-:W-:Y:S02]  /*1e80*/  UIADD3 UR7, UPT, UPT, -UR29, URZ, URZ ;  /* 0x000000ff1d077290 */ /* 0x000fe4000fffe1ff */
[----:B------:R-:W-:-:S02]  /*1e90*/  @!UP0 UIMAD UR8, UR8, UR23, UR9 ;  /* 0x00000017080882a4 */ /* 0x000fc4000f8e0209 */
[----:B------:R-:W-:Y:S02]  /*1ea0*/  @!UP0 UIADD3 UR4, UPT, UPT, UR4, -UR9, URZ ;  /* 0x8000000904048290 */ /* 0x000fe4000fffe0ff */
[----:B------:R-:W-:Y:S02]  /*1eb0*/  UIMAD UR5, UR6, UR5, UR51 ;  /* 0x00000005060572a4 */ /* 0x000fe4000f8e0233 */
[----:B------:R-:W-:Y:S02]  /*1ec0*/  @!UP0 UIMAD UR31, UR4, UR19, UR29 ;  /* 0x00000013041f82a4 */ /* 0x000fe4000f8e021d */
[----:B------:R-:W-:Y:S01]  /*1ed0*/  UIMAD UR7, UR50, UR7, UR10 ;  /* 0x00000007320772a4 */ /* 0x000fe2000f8e020a */
[----:B------:R-:W-:Y:S01]  /*1ee0*/  @!UP0 UMOV UR29, UR8 ;  /* 0x00000008001d8c82 */ /* 0x000fe20008000000 */
[----:B------:R-:W-:Y:S02]  /*1ef0*/  UIMAD UR51, UR31, UR6, UR5 ;  /* 0x000000061f3372a4 */ /* 0x000fe4000f8e0205 */
[----:B------:R-:W-:-:S12]  /*1f00*/  UIMAD UR50, UR29, UR50, UR7 ;  /* 0x000000321d3272a4 */ /* 0x000fd8000f8e0207 */
.L_x_19:
[----:B------:R-:W-:-:S09]  /*1f10*/  UISETP.NE.AND UP0, UPT, UR18, 0x1, UPT ;  /* 0x000000011200788c */ /* 0x000fd2000bf05270 */
[----:B------:R-:W-:Y:S05]  /*1f20*/  BRA.U UP0, `(.L_x_20) ;  /* 0x0000000100407547 */ /* 0x000fea000b800000 */
[----:B------:R-:W2:Y:S01]  /*1f30*/  LDCU.128 UR4, c[0x0][0xb10] ;  /* 0x00016200ff0477ac */ /* 0x000ea20008000c00 */
[----:B------:R-:W3:Y:S01]  /*1f40*/  LDCU UR9, c[0x0][0xb0c] ;  /* 0x00016180ff0977ac */ /* 0x000ee20008000800 */
[----:B------:R-:W4:Y:S01]  /*1f50*/  LDCU UR8, c[0x0][0xb20] ;  /* 0x00016400ff0877ac */ /* 0x000f220008000800 */
[----:B--2---:R-:W-:Y:S02]  /*1f60*/  UIMAD.WIDE.U32 UR22, UR50, UR4, URZ ;  /* 0x00000004321672a5 */ /* 0x004fe4000f8e00ff */
[----:B------:R-:W-:Y:S02]  /*1f70*/  UIMAD.WIDE.U32 UR18, UR51, UR7, URZ ;  /* 0x00000007331272a5 */ /* 0x000fe4000f8e00ff */
[----:B---3--:R-:W-:Y:S02]  /*1f80*/  UISETP.NE.AND UP1, UPT, UR9, 0x1, UPT ;  /* 0x000000010900788c */ /* 0x008fe4000bf25270 */
[----:B------:R-:W-:Y:S01]  /*1f90*/  UISETP.NE.AND UP0, UPT, UR6, 0x1, UPT ;  /* 0x000000010600788c */ /* 0x000fe2000bf05270 */
[----:B------:R-:W-:Y:S01]  /*1fa0*/  UMOV UR7, UR23 ;  /* 0x0000001700077c82 */ /* 0x000fe20008000000 */
[----:B----4-:R-:W-:-:S02]  /*1fb0*/  USHF.R.U32.HI UR8, URZ, UR8, UR19 ;  /* 0x00000008ff087299 */ /* 0x010fc40008011613 */
[----:B------:R-:W-:Y:S02]  /*1fc0*/  USHF.R.U32.HI UR5, URZ, UR5, UR7 ;  /* 0x00000005ff057299 */ /* 0x000fe40008011607 */
[----:B------:R-:W-:Y:S02]  /*1fd0*/  USEL UR8, UR51, UR8, !UP0 ;  /* 0x0000000833087287 */ /* 0x000fe4000c000000 */
[----:B------:R-:W-:-:S04]  /*1fe0*/  USEL UR5, UR50, UR5, !UP1 ;  /* 0x0000000532057287 */ /* 0x000fc8000c800000 */
[----:B------:R-:W-:Y:S02]  /*1ff0*/  UIADD3 UR4, UPT, UPT, -UR8, UR5, URZ ;  /* 0x0000000508047290 */ /* 0x000fe4000fffe1ff */
[----:B------:R-:W-:Y:S02]  /*2000*/  UIADD3 UR5, UPT, UPT, UR8, -UR5, URZ ;  /* 0x8000000508057290 */ /* 0x000fe4000fffe0ff */
[----:B------:R-:W-:Y:S02]  /*2010*/  UIMAD UR51, UR4, UR6, UR51 ;  /* 0x00000006043372a4 */ /* 0x000fe4000f8e0233 */
[----:B------:R-:W-:-:S12]  /*2020*/  UIMAD UR50, UR5, UR9, UR50 ;  /* 0x00000009053272a4 */ /* 0x000fd8000f8e0232 */
.L_x_20:
[----:B------:R-:W-:-:S09]  /*2030*/  UISETP.EQ.U32.AND UP0, UPT, UR12, 0x1, UPT ;  /* 0x000000010c00788c */ /* 0x000fd2000bf02070 */
[----:B------:R-:W-:Y:S05]  /*2040*/  BRA.U !UP0, `(.L_x_21) ;  /* 0x00000001080c7547 */ /* 0x000fea000b800000 */
[----:B------:R-:W-:Y:S01]  /*2050*/  UCGABAR_WAIT ;  /* 0x0000000000007dc7 */ /* 0x000fe20008000000 */
[----:B------:R-:W-:Y:S01]  /*2060*/  CCTL.IVALL ;  /* 0x00000000ff00798f */ /* 0x000fe20002000000 */
[----:B------:R-:W-:Y:S05]  /*2070*/  BRA `(.L_x_22) ;  /* 0x0000000000047947 */ /* 0x000fea0003800000 */
.L_x_21:
[----:B------:R-:W-:Y:S06]  /*2080*/  BAR.SYNC.DEFER_BLOCKING 0x0 ;  /* 0x0000000000007b1d */ /* 0x000fec0000010000 */
.L_x_22:
[----:B------:R-:W-:Y:S05]  /*2090*/  BRA.U UP3, `(.L_x_23) ;  /* 0x0000003903647547 */ /* 0x000fea000b800000 */
[----:B------:R-:W2:Y:S01]  /*20a0*/  LDCU UR6, c[0x0][0x38c] ;  /* 0x00007180ff0677ac */ /* 0x000ea20008000800 */
[----:B------:R-:W-:Y:S01]  /*20b0*/  PLOP3.LUT P1, PT, PT, PT, UP5, 0x80, 0x8 ;  /* 0x000000000008781c */ /* 0x000fe20003f2f058 */
[----:B------:R-:W-:Y:S01]  /*20c0*/  IMAD.MOV.U32 R12, RZ, RZ, 0x1 ;  /* 0x00000001ff0c7424 */ /* 0x000fe200078e00ff */
[----:B------:R-:W-:Y:S01]  /*20d0*/  ISETP.NE.AND P2, PT, R0, RZ, P3 ;  /* 0x000000ff0000720c */ /* 0x000fe20001f45270 */
[----:B------:R-:W-:Y:S01]  /*20e0*/  USHF.L.U32 UR5, UR10, 0x5, URZ ;  /* 0x000000050a057899 */ /* 0x000fe200080006ff */
[----:B------:R-:W-:Y:S01]  /*20f0*/  PLOP3.LUT P1, PT, P1, PT, PT, 0x8, 0x80 ;  /* 0x000000000080781c */ /* 0x000fe20000f2e170 */
[----:B------:R-:W-:Y:S01]  /*2100*/  USHF.L.U32 UR4, UR10, 0x6, URZ ;  /* 0x000000060a047899 */ /* 0x000fe200080006ff */
[----:B------:R-:W-:Y:S01]  /*2110*/  CS2R R10, SRZ ;  /* 0x00000000000a7805 */ /* 0x000fe2000001ff00 */
[----:B------:R-:W-:Y:S01]  /*2120*/  UISETP.NE.AND UP1, UPT, UR11, URZ, UPT ;  /* 0x000000ff0b00728c */ /* 0x000fe2000bf25270 */
[----:B------:R-:W-:Y:S01]  /*2130*/  IMAD.MOV.U32 R9, RZ, RZ, RZ ;  /* 0x000000ffff097224 */ /* 0x000fe200078e00ff */
[----:B------:R-:W-:Y:S01]  /*2140*/  ULOP3.LUT UR5, UR5, 0x20, URZ, 0xc0, !UPT ;  /* 0x0000002005057892 */ /* 0x000fe2000f8ec0ff */
[----:B------:R-:W-:Y:S01]  /*2150*/  IMAD.MOV.U32 R8, RZ, RZ, 0x1 ;  /* 0x00000001ff087424 */ /* 0x000fe200078e00ff */
[----:B------:R-:W-:Y:S01]  /*2160*/  ULOP3.LUT UR4, UR4, 0x40, URZ, 0xc0, !UPT ;  /* 0x0000004004047892 */ /* 0x000fe2000f8ec0ff */
[----:B------:R-:W3:Y:S01]  /*2170*/  LDCU UR23, c[0x0][0x370] ;  /* 0x00006e00ff1777ac */ /* 0x000ee20008000800 */
[----:B--2---:R-:W-:-:S02]  /*2180*/  UIADD3 UR8, UPT, UPT, UR6, 0x1f, URZ ;  /* 0x0000001f06087890 */ /* 0x004fc4000fffe0ff */
[----:B------:R-:W-:Y:S02]  /*2190*/  UIADD3 UR24, UPT, UPT, UR6, 0x3e, URZ ;  /* 0x0000003e06187890 */ /* 0x000fe4000fffe0ff */
[----:B------:R-:W-:Y:S02]  /*21a0*/  USHF.R.S32.HI UR7, URZ, 0x1f, UR8 ;  /* 0x0000001fff077899 */ /* 0x000fe40008011408 */
[----:B------:R-:W-:Y:S02]  /*21b0*/  UIADD3 UR6, UPT, UPT, UR6, -0x1, URZ ;  /* 0xffffffff06067890 */ /* 0x000fe4000fffe0ff */
[----:B------:R-:W-:Y:S02]  /*21c0*/  ULEA.HI UR7, UR7, UR8, URZ, 0x5 ;  /* 0x0000000807077291 */ /* 0x000fe4000f8f28ff */
[----:B------:R-:W-:Y:S02]  /*21d0*/  UISETP.GE.U32.AND UP2, UPT, UR6, -0x3f, UPT ;  /* 0xffffffc10600788c */ /* 0x000fe4000bf46070 */
[----:B------:R-:W-:Y:S01]  /*21e0*/  USHF.R.S32.HI UR27, URZ, 0x5, UR7 ;  /* 0x00000005ff1b7899 */ /* 0x000fe20008011407 */
[----:B------:R-:W2:Y:S03]  /*21f0*/  LDCU.64 UR28, c[0x0][0x348] ;  /* 0x00006900ff1c77ac */ /* 0x000ea60008000a00 */
[----:B------:R-:W-:Y:S01]  /*2200*/  UISETP.LT.U32.AND UP0, UPT, UR27, 0x48, UPT ;  /* 0x000000481b00788c */ /* 0x000fe2000bf01070 */
[----:B------:R-:W4:Y:S03]  /*2210*/  LDCU UR22, c[0x0][0x374] ;  /* 0x00006e80ff1677ac */ /* 0x000f260008000800 */
[----:B------:R-:W-:-:S02]  /*2220*/  USEL UR25, UR27, 0x48, UP0 ;  /* 0x000000481b197887 */ /* 0x000fc40008000000 */
[----:B------:R-:W-:Y:S02]  /*2230*/  USEL UR38, UR26, 0x2, UP1 ;  /* 0x000000021a267887 */ /* 0x000fe40008800000 */
[----:B------:R-:W-:Y:S02]  /*2240*/  UIADD3 UR31, UPT, UPT, UR25, -0x1, URZ ;  /* 0xffffffff191f7890 */ /* 0x000fe4000fffe0ff */
[----:B------:R-:W-:Y:S02]  /*2250*/  @UP2 UIADD3 UR31, UPT, UPT, UR25, URZ, URZ ;  /* 0x000000ff191f2290 */ /* 0x000fe4000fffe0ff */
[----:B------:R-:W-:Y:S02]  /*2260*/  ULEA UR43, UR43, UR5, 0x4 ;  /* 0x000000052b2b7291 */ /* 0x000fe4000f8e20ff */
[----:B------:R-:W-:Y:S02]  /*2270*/  UIADD3 UR30, UPT, UPT, UR31, 0x1, URZ ;  /* 0x000000011f1e7890 */ /* 0x000fe4000fffe0ff */
[----:B------:R-:W-:-:S02]  /*2280*/  ULEA UR42, UR42, UR4, 0x5 ;  /* 0x000000042a2a7291 */ /* 0x000fc4000f8e28ff */
[----:B------:R-:W-:Y:S02]  /*2290*/  UIADD3 UR44, UPT, UPT, UR27, -UR25, URZ ;  /* 0x800000191b2c7290 */ /* 0x000fe4000fffe0ff */
[----:B------:R-:W-:Y:S01]  /*22a0*/  UIADD3 UR31, UPT, UPT, -UR31, URZ, URZ ;  /* 0x000000ff1f1f7290 */ /* 0x000fe2000fffe1ff */
[----:B--234-:R-:W-:-:S11]  /*22b0*/  UMOV UR41, URZ ;  /* 0x000000ff00297c82 */ /* 0x01cfd60008000000 */
.L_x_43:
[----:B------:R-:W-:Y:S01]  /*22c0*/  UISETP.NE.AND UP0, UPT, UR54, URZ, UPT ;  /* 0x000000ff3600728c */ /* 0x000fe2000bf05270 */
[----:B------:R-:W2:Y:S08]  /*22d0*/  S2UR UR54, SR_CgaCtaId ;  /* 0x00000000003679c3 */ /* 0x000eb00000008800 */
[----:B------:R-:W-:Y:S05]  /*22e0*/  BRA.U UP0, `(.L_x_24) ;  /* 0x0000000100347547 */ /* 0x000fea000b800000 */
[----:B------:R-:W3:Y:S01]  /*22f0*/  S2R R0, SR_CgaCtaId ;  /* 0x0000000000007919 */ /* 0x000ee20000008800 */
[----:B------:R-:W-:-:S04]  /*2300*/  MOV R2, 0x400 ;  /* 0x0000040000027802 */ /* 0x000fc80000000f00 */
[----:B---3--:R-:W-:Y:S02]  /*2310*/  LEA R0, R0, R2, 0x18 ;  /* 0x0000000200007211 */ /* 0x008fe400078ec0ff */
[----:B------:R-:W-:-:S03]  /*2320*/  SHF.L.U32 R2, R8, 0x1f, RZ ;  /* 0x0000001f08027819 */ /* 0x000fc600000006ff */
[----:B------:R-:W-:-:S04]  /*2330*/  IMAD R0, R9, 0x8, R0 ;  /* 0x0000000809007824 */ /* 0x000fc800078e0200 */
[----:B------:R-:W3:Y:S02]  /*2340*/  SYNCS.PHASECHK.TRANS64.TRYWAIT P0, [R0+URZ+0x510], R2 ;  /* 0x00051002000075a7 */ /* 0x000ee400080011ff */
[----:B---3--:R-:W-:Y:S05]  /*2350*/  @!P0 BRA `(.L_x_25) ;  /* 0x0000007400dc8947 */ /* 0x008fea0003800000 */
.L_x_182:
[----:B------:R-:W-:Y:S01]  /*2360*/  VIADD R9, R9, 0x1 ;  /* 0x0000000109097836 */ /* 0x000fe20000000000 */
[----:B------:R3:W-:Y:S04]  /*2370*/  SYNCS.ARRIVE.TRANS64.A1T0 RZ, [R0+URZ+0x500], RZ ;  /* 0x000500ff00ff79a7 */ /* 0x0007e800081000ff */
[----:B------:R-:W-:-:S04]  /*2380*/  ISETP.NE.AND P0, PT, R9, 0x2, PT ;  /* 0x000000020900780c */ /* 0x000fc80003f05270 */
[----:B------:R-:W-:Y:S02]  /*2390*/  SEL R9, R9, RZ, P0 ;  /* 0x000000ff09097207 */ /* 0x000fe40000000000 */
[----:B---3--:R-:W-:-:S04]  /*23a0*/  SEL R0, RZ, 0x1, P0 ;  /* 0x00000001ff007807 */ /* 0x008fc80000000000 */
[----:B------:R-:W-:-:S07]  /*23b0*/  LOP3.LUT R8, R8, R0, RZ, 0x3c, !PT ;  /* 0x0000000008087212 */ /* 0x000fce00078e3cff */
.L_x_24:
[----:B------:R-:W-:Y:S01]  /*23c0*/  UMOV UR26, 0x400 ;  /* 0x00000400001a7882 */ /* 0x000fe20000000000 */
[----:B------:R-:W-:Y:S01]  /*23d0*/  UISETP.GE.U32.AND UP0, UPT, UR24, 0x3f, UPT ;  /* 0x0000003f1800788c */ /* 0x000fe2000bf06070 */
[----:B------:R-:W-:Y:S01]  /*23e0*/  SHF.L.U32 R0, R12, 0x1f, RZ ;  /* 0x0000001f0c007819 */ /* 0x000fe200000006ff */
[----:B--2---:R-:W-:Y:S02]  /*23f0*/  ULEA UR26, UR54, UR26, 0x18 ;  /* 0x0000001a361a7291 */ /* 0x004fe4000f8ec0ff */
[----:B------:R-:W-:Y:S02]  /*2400*/  ULEA.HI UR35, UR50, UR50, URZ, 0x1 ;  /* 0x0000003232237291 */ /* 0x000fe4000f8f08ff */
[----:B------:R-:W-:Y:S02]  /*2410*/  ULEA UR4, UR41, UR26, 0x3 ;  /* 0x0000001a29047291 */ /* 0x000fe4000f8e18ff */
[----:B------:R-:W-:Y:S02]  /*2420*/  USHF.L.U32 UR35, UR35, 0x6, URZ ;  /* 0x0000000623237899 */ /* 0x000fe400080006ff */
[----:B------:R-:W-:-:S02]  /*2430*/  ULEA UR11, UR51, UR43, 0x6 ;  /* 0x0000002b330b7291 */ /* 0x000fc4000f8e30ff */
[----:B------:R-:W-:-:S03]  /*2440*/  ULOP3.LUT UR35, UR35, 0xffffff80, URZ, 0xc0, !UPT ;  /* 0xffffff8023237892 */ /* 0x000fc6000f8ec0ff */
[----:B------:R2:W3:Y:S01]  /*2450*/  SYNCS.PHASECHK.TRANS64.TRYWAIT P0, [UR4+0x240], R0 ;  /* 0x00024000ff0075a7 */ /* 0x0004e20008001104 */
[----:B------:R-:W-:Y:S01]  /*2460*/  UIADD3 UR35, UPT, UPT, UR42, UR35, URZ ;  /* 0x000000232a237290 */ /* 0x000fe2000fffe0ff */
[----:B------:R-:W-:Y:S01]  /*2470*/  UMOV UR4, URZ ;  /* 0x000000ff00047c82 */ /* 0x000fe20008000000 */
[----:B------:R-:W-:Y:S10]  /*2480*/  BRA.U !UP0, `(.L_x_26) ;  /* 0x0000000108c87547 */ /* 0x000ff4000b800000 */
[----:B------:R-:W-:Y:S01]  /*2490*/  UMOV UR5, UR31 ;  /* 0x0000001f00057c82 */ /* 0x000fe20008000000 */
[----:B------:R-:W-:Y:S01]  /*24a0*/  UMOV UR20, UR41 ;  /* 0x0000002900147c82 */ /* 0x000fe20008000000 */
[----:B------:R-:W-:-:S05]  /*24b0*/  UMOV UR34, URZ ;  /* 0x000000ff00227c82 */ /* 0x000fca0008000000 */
.L_x_32:
[----:B------:R-:W-:Y:S01]  /*24c0*/  ULEA UR33, UR20, UR26, 0x3 ;  /* 0x0000001a14217291 */ /* 0x000fe2000f8e18ff */
[----:B---3--:R-:W-:Y:S01]  /*24d0*/  @P3 MOV R2, 0x1800 ;  /* 0x0000180000023802 */ /* 0x008fe20000000f00 */
[----:B-1-34-:R-:W-:Y:S10]  /*24e0*/  @P0 BRA `(.L_x_27) ;  /* 0x00000000000c0947 */ /* 0x01aff40003800000 */
[----:B------:R-:W-:-:S04]  /*24f0*/  SHF.L.U32 R3, R12, 0x1f, RZ ;  /* 0x0000001f0c037819 */ /* 0x000fc800000006ff */
[----:B------:R-:W3:Y:S02]  /*2500*/  SYNCS.PHASECHK.TRANS64.TRYWAIT P0, [UR33+0x240], R3 ;  /* 0x00024003ff0075a7 */ /* 0x000ee40008001121 */
[----:B---3--:R-:W-:Y:S05]  /*2510*/  @!P0 BRA `(.L_x_28) ;  /* 0x0000007400808947 */ /* 0x008fea0003800000 */
.L_x_27:
[----:B------:R3:W-:Y:S01]  /*2520*/  @P3 SYNCS.ARRIVE.TRANS64 RZ, [UR33], R2 ;  /* 0x00000002ffff39a7 */ /* 0x0007e20008000021 */
[----:B------:R-:W-:Y:S02]  /*2530*/  ULOP3.LUT UR4, UR38, 0x2, URZ, 0xfc, !UPT ;  /* 0x0000000226047892 */ /* 0x000fe4000f8efcff */
[----:B------:R-:W-:Y:S02]  /*2540*/  UIADD3 UR5, UPT, UPT, UR5, 0x1, URZ ;  /* 0x0000000105057890 */ /* 0x000fe4000fffe0ff */
[----:B------:R-:W-:Y:S02]  /*2550*/  UISETP.NE.AND UP0, UPT, UR4, 0x2, UPT ;  /* 0x000000020400788c */ /* 0x000fe4000bf05270 */
[----:B------:R-:W-:-:S07]  /*2560*/  UISETP.NE.AND UP2, UPT, UR5, 0x1, UPT ;  /* 0x000000010500788c */ /* 0x000fce000bf45270 */
[----:B------:R-:W-:Y:S05]  /*2570*/  BRA.U UP0, `(.L_x_29) ;  /* 0x0000000100047547 */ /* 0x000fea000b800000 */
[----:B-1----:R-:W-:Y:S05]  /*2580*/  BPT.TRAP 0x1 ;  /* 0x000000040000795c */ /* 0x002fea0000300000 */
.L_x_29:
[----:B------:R-:W-:Y:S04]  /*2590*/  BSSY.RECONVERGENT B0, `(.L_x_30) ;  /* 0x0000003000007945 */ /* 0x000fe80003800200 */
[----:B------:R-:W-:Y:S05]  /*25a0*/  @!P2 BRA `(.L_x_31) ;  /* 0x000000000004a947 */ /* 0x000fea0003800000 */
[----:B-1----:R-:W-:Y:S05]  /*25b0*/  BPT.TRAP 0x1 ;  /* 0x000000040000795c */ /* 0x002fea0000300000 */
.L_x_31:
[----:B-1----:R-:W-:Y:S05]  /*25c0*/  BSYNC.RECONVERGENT B0 ;  /* 0x0000000000007941 */ /* 0x002fea0003800200 */
.L_x_30:
[----:B------:R-:W-:Y:S02]  /*25d0*/  UIADD3 UR41, UPT, UPT, UR20, 0x1, URZ ;  /* 0x0000000114297890 */ /* 0x000fe4000fffe0ff */
[----:B------:R-:W-:Y:S02]  /*25e0*/  ULEA UR32, UR20, UR21, 0xb ;  /* 0x0000001514207291 */ /* 0x000fe4000f8e58ff */
[----:B------:R-:W-:Y:S02]  /*25f0*/  UISETP.NE.AND UP0, UPT, UR41, 0x48, UPT ;  /* 0x000000482900788c */ /* 0x000fe4000bf05270 */
[----:B------:R-:W-:Y:S02]  /*2600*/  UIADD3 UR46, UP1, UPT, UR28, 0x80, URZ ;  /* 0x000000801c2e7890 */ /* 0x000fe4000ff3e0ff */
[----:B------:R-:W-:Y:S02]  /*2610*/  USEL UR6, URZ, 0x1, UP0 ;  /* 0x00000001ff067887 */ /* 0x000fe40008000000 */
[----:B------:R-:W-:-:S02]  /*2620*/  USEL UR41, UR41, URZ, UP0 ;  /* 0x000000ff29297287 */ /* 0x000fc40008000000 */
[----:B------:R-:W-:Y:S02]  /*2630*/  ULEA UR8, UR20, UR15, 0xa ;  /* 0x0000000f14087291 */ /* 0x000fe4000f8e50ff */
[----:B------:R-:W-:Y:S01]  /*2640*/  UIADD3 UR18, UP0, UPT, UR28, 0x180, URZ ;  /* 0x000001801c127890 */ /* 0x000fe2000ff1e0ff */
[----:B------:R-:W-:Y:S01]  /*2650*/  LOP3.LUT R12, R12, UR6, RZ, 0x3c, !PT ;  /* 0x000000060c0c7c12 */ /* 0x000fe2000f8e3cff */
[----:B------:R-:W-:Y:S02]  /*2660*/  ULEA UR4, UR41, UR26, 0x3 ;  /* 0x0000001a29047291 */ /* 0x000fe4000f8e18ff */
[----:B------:R-:W-:Y:S01]  /*2670*/  ULOP3.LUT UR33, UR33, 0xfefffff8, URZ, 0xc0, !UPT ;  /* 0xfefffff821217892 */ /* 0x000fe2000f8ec0ff */
[----:B--2---:R-:W-:Y:S01]  /*2680*/  SHF.L.U32 R0, R12, 0x1f, RZ ;  /* 0x0000001f0c007819 */ /* 0x004fe200000006ff */
[----:B------:R-:W-:Y:S02]  /*2690*/  UIADD3.X UR47, UPT, UPT, URZ, UR29, URZ, UP1, !UPT ;  /* 0x0000001dff2f7290 */ /* 0x000fe40008ffe4ff */
[----:B------:R-:W-:-:S02]  /*26a0*/  UIADD3 UR32, UPT, UPT, UR26, 0x2800, UR32 ;  /* 0x000028001a207890 */ /* 0x000fc4000fffe020 */
[----:B------:R-:W-:Y:S01]  /*26b0*/  UPRMT UR7, URZ, 0x5410, UR14 ;  /* 0x00005410ff077896 */ /* 0x000fe2000800000e */
[----:B------:R4:W1:Y:S01]  /*26c0*/  SYNCS.PHASECHK.TRANS64.TRYWAIT P0, [UR4+0x240], R0 ;  /* 0x00024000ff0075a7 */ /* 0x0008620008001104 */
[----:B------:R-:W-:Y:S02]  /*26d0*/  UIADD3 UR8, UPT, UPT, UR26, 0x26800, UR8 ;  /* 0x000268001a087890 */ /* 0x000fe4000fffe008 */
[----:B------:R-:W-:Y:S02]  /*26e0*/  UIADD3.X UR19, UPT, UPT, URZ, UR29, URZ, UP0, !UPT ;  /* 0x0000001dff137290 */ /* 0x000fe400087fe4ff */
[----:B------:R-:W-:Y:S01]  /*26f0*/  UPRMT UR6, URZ, 0x5410, UR13 ;  /* 0x00005410ff067896 */ /* 0x000fe2000800000d */
[----:B------:R-:W-:Y:S01]  /*2700*/  UMOV UR16, 0x0 ;  /* 0x0000000000107882 */ /* 0x000fe20000000000 */
[----:B------:R-:W-:Y:S01]  /*2710*/  UMOV UR17, 0x10000000 ;  /* 0x1000000000117882 */ /* 0x000fe20000000000 */
[----:B------:R-:W-:Y:S01]  /*2720*/  UMOV UR10, UR34 ;  /* 0x00000022000a7c82 */ /* 0x000fe20008000000 */
[----:B------:R-:W-:Y:S01]  /*2730*/  UMOV UR12, UR36 ;  /* 0x00000024000c7c82 */ /* 0x000fe20008000000 */
[----:B------:R-:W-:Y:S01]  /*2740*/  UMOV UR9, UR33 ;  /* 0x0000002100097c82 */ /* 0x000fe20008000000 */
[----:B------:R2:W-:Y:S01]  /*2750*/  UTMALDG.3D.MULTICAST.2CTA [UR32], [UR46], UR7, desc[UR16] ;  /* 0x000010202e0073b4 */ /* 0x0005e20008211807 */
[----:B------:R-:W-:Y:S01]  /*2760*/  UMOV UR4, UR30 ;  /* 0x0000001e00047c82 */ /* 0x000fe20008000000 */
[----:B------:R-:W-:Y:S01]  /*2770*/  UMOV UR20, UR41 ;  /* 0x0000002900147c82 */ /* 0x000fe20008000000 */
[----:B------:R4:W-:Y:S01]  /*2780*/  UTMALDG.3D.MULTICAST.2CTA [UR8], [UR18], UR6, desc[UR16] ;  /* 0x00001008120073b4 */ /* 0x0009e20008211806 */
[----:B--2---:R-:W-:Y:S01]  /*2790*/  UIADD3 UR34, UPT, UPT, UR34, 0x20, URZ ;  /* 0x0000002022227890 */ /* 0x004fe2000fffe0ff */
[----:B------:R-:W-:Y:S11]  /*27a0*/  BRA.U UP2, `(.L_x_32) ;  /* 0xfffffffd02447547 */ /* 0x000ff6000b83ffff */
.L_x_26:
[----:B------:R-:W-:Y:S01]  /*27b0*/  ULEA UR5, UR41, UR26, 0x3 ;  /* 0x0000001a29057291 */ /* 0x000fe2000f8e18ff */
[----:B--2-4-:R-:W-:Y:S01]  /*27c0*/  SHF.L.U32 R0, R12, 0x1f, RZ ;  /* 0x0000001f0c007819 */ /* 0x014fe200000006ff */
[----:B------:R-:W-:Y:S01]  /*27d0*/  @!P1 SYNCS.ARRIVE.TRANS64.A1T0 RZ, [UR26+0x498], RZ ;  /* 0x000498ffffff99a7 */ /* 0x000fe2000810001a */
[----:B------:R-:W-:-:S06]  /*27e0*/  UISETP.GT.AND UP0, UPT, UR27, UR25, UPT ;  /* 0x000000191b00728c */ /* 0x000fcc000bf04270 */
[----:B-1-3--:R1:W2:Y:S03]  /*27f0*/  SYNCS.PHASECHK.TRANS64.TRYWAIT P0, [UR5+0x240], R0 ;  /* 0x00024000ff0075a7 */ /* 0x00a2a60008001105 */
[----:B------:R-:W-:Y:S05]  /*2800*/  BRA.U !UP0, `(.L_x_33) ;  /* 0x0000000108c87547 */ /* 0x000fea000b800000 */
[----:B------:R-:W-:Y:S01]  /*2810*/  UIADD3 UR6, UPT, UPT, UR44, UR4, URZ ;  /* 0x000000042c067290 */ /* 0x000fe2000fffe0ff */
[----:B------:R-:W-:-:S11]  /*2820*/  UMOV UR34, UR41 ;  /* 0x0000002900227c82 */ /* 0x000fd60008000000 */
.L_x_39:
[----:B------:R-:W-:Y:S01]  /*2830*/  ULEA UR17, UR34, UR26, 0x3 ;  /* 0x0000001a22117291 */ /* 0x000fe2000f8e18ff */
[----:B--2---:R-:W-:Y:S01]  /*2840*/  @P3 MOV R2, 0x1800 ;  /* 0x0000180000023802 */ /* 0x004fe20000000f00 */
[----:B--2-4-:R-:W-:Y:S10]  /*2850*/  @P0 BRA `(.L_x_34) ;  /* 0x00000000000c0947 */ /* 0x014ff40003800000 */
[----:B------:R-:W-:-:S04]  /*2860*/  SHF.L.U32 R3, R12, 0x1f, RZ ;  /* 0x0000001f0c037819 */ /* 0x000fc800000006ff */
[----:B------:R-:W2:Y:S02]  /*2870*/  SYNCS.PHASECHK.TRANS64.TRYWAIT P0, [UR17+0x240], R3 ;  /* 0x00024003ff0075a7 */ /* 0x000ea40008001111 */
[----:B--2---:R-:W-:Y:S05]  /*2880*/  @!P0 BRA `(.L_x_35) ;  /* 0x0000007000bc8947 */ /* 0x004fea0003800000 */
.L_x_34:
[----:B------:R2:W-:Y:S01]  /*2890*/  @P3 SYNCS.ARRIVE.TRANS64 RZ, [UR17], R2 ;  /* 0x00000002ffff39a7 */ /* 0x0005e20008000011 */
[----:B------:R-:W-:-:S04]  /*28a0*/  ULOP3.LUT UR5, UR38, 0x2, URZ, 0xfc, !UPT ;  /* 0x0000000226057892 */ /* 0x000fc8000f8efcff */
[----:B------:R-:W-:-:S09]  /*28b0*/  UISETP.NE.AND UP0, UPT, UR5, 0x2, UPT ;  /* 0x000000020500788c */ /* 0x000fd2000bf05270 */
[----:B------:R-:W-:Y:S05]  /*28c0*/  BRA.U UP0, `(.L_x_36) ;  /* 0x0000000100047547 */ /* 0x000fea000b800000 */
[----:B------:R-:W-:Y:S05]  /*28d0*/  BPT.TRAP 0x1 ;  /* 0x000000040000795c */ /* 0x000fea0000300000 */
.L_x_36:
[----:B------:R-:W-:Y:S04]  /*28e0*/  BSSY.RECONVERGENT B0, `(.L_x_37) ;  /* 0x0000003000007945 */ /* 0x000fe80003800200 */
[----:B------:R-:W-:Y:S05]  /*28f0*/  @!P2 BRA `(.L_x_38) ;  /* 0x000000000004a947 */ /* 0x000fea0003800000 */
[----:B------:R-:W-:Y:S05]  /*2900*/  BPT.TRAP 0x1 ;  /* 0x000000040000795c */ /* 0x000fea0000300000 */
.L_x_38:
[----:B------:R-:W-:Y:S05]  /*2910*/  BSYNC.RECONVERGENT B0 ;  /* 0x0000000000007941 */ /* 0x000fea0003800200 */
.L_x_37:
[----:B------:R-:W-:Y:S02]  /*2920*/  UIADD3 UR41, UPT, UPT, UR34, 0x1, URZ ;  /* 0x0000000122297890 */ /* 0x000fe4000fffe0ff */
[----:B------:R-:W-:Y:S02]  /*2930*/  ULEA UR16, UR34, UR21, 0xb ;  /* 0x0000001522107291 */ /* 0x000fe4000f8e58ff */
[----:B------:R-:W-:Y:S02]  /*2940*/  UISETP.NE.AND UP0, UPT, UR41, 0x48, UPT ;  /* 0x000000482900788c */ /* 0x000fe4000bf05270 */
[----:B------:R-:W-:Y:S02]  /*2950*/  UIADD3 UR50, UP1, UPT, UR28, 0x80, URZ ;  /* 0x000000801c327890 */ /* 0x000fe4000ff3e0ff */
[----:B------:R-:W-:Y:S02]  /*2960*/  USEL UR7, URZ, 0x1, UP0 ;  /* 0x00000001ff077887 */ /* 0x000fe40008000000 */
[----:B------:R-:W-:-:S02]  /*2970*/  USEL UR41, UR41, URZ, UP0 ;  /* 0x000000ff29297287 */ /* 0x000fc40008000000 */
[----:B------:R-:W-:Y:S02]  /*2980*/  ULEA UR8, UR34, UR15, 0xa ;  /* 0x0000000f22087291 */ /* 0x000fe4000f8e50ff */
[----:B------:R-:W-:Y:S01]  /*2990*/  ULEA UR5, UR41, UR26, 0x3 ;  /* 0x0000001a29057291 */ /* 0x000fe2000f8e18ff */
[----:B------:R-:W-:Y:S01]  /*29a0*/  LOP3.LUT R12, R12, UR7, RZ, 0x3c, !PT ;  /* 0x000000070c0c7c12 */ /* 0x000fe2000f8e3cff */
[----:B------:R-:W-:Y:S02]  /*29b0*/  UIADD3 UR46, UP0, UPT, UR28, 0x180, URZ ;  /* 0x000001801c2e7890 */ /* 0x000fe4000ff1e0ff */
[----:B------:R-:W-:Y:S01]  /*29c0*/  USHF.L.U32 UR18, UR4, 0x5, URZ ;  /* 0x0000000504127899 */ /* 0x000fe200080006ff */
[----:B-1----:R-:W-:Y:S01]  /*29d0*/  SHF.L.U32 R0, R12, 0x1f, RZ ;  /* 0x0000001f0c007819 */ /* 0x002fe200000006ff */
[----:B------:R-:W-:Y:S02]  /*29e0*/  ULOP3.LUT UR17, UR17, 0xfefffff8, URZ, 0xc0, !UPT ;  /* 0xfefffff811117892 */ /* 0x000fe4000f8ec0ff */
[----:B------:R-:W-:Y:S01]  /*29f0*/  UIADD3 UR16, UPT, UPT, UR26, 0x2800, UR16 ;  /* 0x000028001a107890 */ /* 0x000fe2000fffe010 */
[----:B------:R3:W4:Y:S01]  /*2a00*/  SYNCS.PHASECHK.TRANS64.TRYWAIT P0, [UR5+0x240], R0 ;  /* 0x00024000ff0075a7 */ /* 0x0007220008001105 */
[----:B------:R-:W-:-:S02]  /*2a10*/  UIADD3.X UR51, UPT, UPT, URZ, UR29, URZ, UP1, !UPT ;  /* 0x0000001dff337290 */ /* 0x000fc40008ffe4ff */
[----:B------:R-:W-:Y:S02]  /*2a20*/  UPRMT UR7, URZ, 0x5410, UR14 ;  /* 0x00005410ff077896 */ /* 0x000fe4000800000e */
[----:B------:R-:W-:Y:S02]  /*2a30*/  UIADD3 UR8, UPT, UPT, UR26, 0x26800, UR8 ;  /* 0x000268001a087890 */ /* 0x000fe4000fffe008 */
[----:B------:R-:W-:Y:S02]  /*2a40*/  UPRMT UR5, URZ, 0x5410, UR13 ;  /* 0x00005410ff057896 */ /* 0x000fe4000800000d */
[----:B------:R-:W-:Y:S01]  /*2a50*/  UIADD3.X UR47, UPT, UPT, URZ, UR29, URZ, UP0, !UPT ;  /* 0x0000001dff2f7290 */ /* 0x000fe200087fe4ff */
[----:B------:R-:W-:Y:S01]  /*2a60*/  UMOV UR32, 0x0 ;  /* 0x0000000000207882 */ /* 0x000fe20000000000 */
[----:B------:R-:W-:Y:S01]  /*2a70*/  UMOV UR33, 0x10000000 ;  /* 0x1000000000217882 */ /* 0x000fe20000000000 */
[----:B------:R-:W-:Y:S01]  /*2a80*/  UMOV UR19, UR35 ;  /* 0x0000002300137c82 */ /* 0x000fe20008000000 */
[----:B------:R-:W-:Y:S01]  /*2a90*/  UMOV UR20, UR36 ;  /* 0x0000002400147c82 */ /* 0x000fe20008000000 */
[----:B------:R-:W-:Y:S01]  /*2aa0*/  UMOV UR12, UR36 ;  /* 0x00000024000c7c82 */ /* 0x000fe20008000000 */
[----:B------:R-:W-:Y:S01]  /*2ab0*/  UMOV UR9, UR17 ;  /* 0x0000001100097c82 */ /* 0x000fe20008000000 */
[----:B------:R-:W-:Y:S01]  /*2ac0*/  UMOV UR10, UR18 ;  /* 0x00000012000a7c82 */ /* 0x000fe20008000000 */
[----:B------:R3:W-:Y:S01]  /*2ad0*/  UTMALDG.3D.MULTICAST.2CTA [UR16], [UR50], UR7, desc[UR32] ;  /* 0x00002010320073b4 */ /* 0x0007e20008211807 */
[----:B------:R-:W-:Y:S01]  /*2ae0*/  UIADD3 UR4, UPT, UPT, UR4, 0x1, URZ ;  /* 0x0000000104047890 */ /* 0x000fe2000fffe0ff */
[----:B------:R-:W-:-:S03]  /*2af0*/  UMOV UR34, UR41 ;  /* 0x0000002900227c82 */ /* 0x000fc60008000000 */
[----:B------:R-:W-:Y:S01]  /*2b00*/  UISETP.NE.AND UP0, UPT, UR4, UR6, UPT ;  /* 0x000000060400728c */ /* 0x000fe2000bf05270 */
[----:B------:R3:W-:Y:S08]  /*2b10*/  UTMALDG.3D.MULTICAST.2CTA [UR8], [UR46], UR5, desc[UR32] ;  /* 0x000020082e0073b4 */ /* 0x0007f00008211805 */
[----:B---3--:R-:W-:Y:S05]  /*2b20*/  BRA.U UP0, `(.L_x_39) ;  /* 0xfffffffd00407547 */ /* 0x008fea000b83ffff */
.L_x_33:
[C---:B------:R-:W-:Y:S01]  /*2b30*/  LEA R3, R11.reuse, UR26, 0x3 ;  /* 0x0000001a0b037c11 */ /* 0x040fe2000f8e18ff */
[----:B------:R-:W-:Y:S01]  /*2b40*/  NOP ;  /* 0x0000000000007918 */ /* 0x000fe20000000000 */
[----:B-1----:R-:W-:Y:S02]  /*2b50*/  SHF.L.U32 R0, R10, 0x1f, RZ ;  /* 0x0000001f0a007819 */ /* 0x002fe400000006ff */
[----:B------:R-:W-:Y:S02]  /*2b60*/  LEA R4, R11, UR26, 0x4 ;  /* 0x0000001a0b047c11 */ /* 0x000fe4000f8e20ff */
[----:B--2-4-:R-:W1:Y:S02]  /*2b70*/  SYNCS.PHASECHK.TRANS64.TRYWAIT P0, [R3+URZ+0x4a0], R0 ;  /* 0x0004a000030075a7 */ /* 0x014e6400080011ff */
[----:B-1----:R-:W-:Y:S05]  /*2b80*/  @!P0 BRA `(.L_x_40) ;  /* 0x0000007000148947 */ /* 0x002fea0003800000 */
.L_x_185:
[----:B------:R-:W2:Y:S01]  /*2b90*/  LDS.128 R4, [R4+0x530] ;  /* 0x0005300004047984 */ /* 0x000ea20000000c00 */
[----:B------:R-:W-:Y:S01]  /*2ba0*/  UISETP.GE.AND UP0, UPT, UR37, 0x1, UPT ;  /* 0x000000012500788c */ /* 0x000fe2000bf06270 */
[----:B------:R-:W-:Y:S01]  /*2bb0*/  @!PT LDS RZ, [RZ] ;  /* 0x00000000fffff984 */ /* 0x000fe20000000800 */
[----:B------:R-:W-:Y:S01]  /*2bc0*/  @!PT LDS RZ, [RZ] ;  /* 0x00000000fffff984 */ /* 0x000fe20000000800 */
[----:B------:R-:W-:Y:S01]  /*2bd0*/  @!PT LDS RZ, [RZ] ;  /* 0x00000000fffff984 */ /* 0x000fe20000000800 */
[----:B------:R-:W-:Y:S01]  /*2be0*/  @!PT LDS RZ, [RZ] ;  /* 0x00000000fffff984 */ /* 0x000fe20000000800 */
[----:B------:R3:W-:Y:S06]  /*2bf0*/  MEMBAR.ALL.CTA ;  /* 0x0000000000007992 */ /* 0x0007ec0000008000 */
[----:B---3--:R-:W3:Y:S01]  /*2c00*/  FENCE.VIEW.ASYNC.S ;  /* 0x00000000000073c6 */ /* 0x008ee20000000000 */
[----:B--2---:R-:W-:-:S13]  /*2c10*/  LOP3.LUT P0, RZ, R6, 0x1, RZ, 0xc0, !PT ;  /* 0x0000000106ff7812 */ /* 0x004fda000780c0ff */
[----:B---3--:R-:W-:Y:S01]  /*2c20*/  VOTEU.ANY UP1, P0 ;  /* 0x0000000000ff7886 */ /* 0x008fe20000020100 */
[----:B------:R-:W-:-:S13]  /*2c30*/  PLOP3.LUT P0, PT, PT, PT, UP1, 0x80, 0x8 ;  /* 0x000000000008781c */ /* 0x000fda0003f0f018 */
[----:B-1----:R-:W-:Y:S02]  /*2c40*/  @P0 LOP3.LUT R0, R5, 0xffff, RZ, 0xc0, !PT ;  /* 0x0000ffff05000812 */ /* 0x002fe400078ec0ff */
[----:B------:R-:W-:Y:S02]  /*2c50*/  @P0 MOV R2, R4 ;  /* 0x0000000400020202 */ /* 0x000fe40000000f00 */
[----:B------:R-:W-:Y:S01]  /*2c60*/  @P0 R2UR UR5, R0 ;  /* 0x00000000000502ca */ /* 0x000fe200000e0000 */
[----:B------:R-:W-:Y:S01]  /*2c70*/  VIADD R0, R3, 0x4b0 ;  /* 0x000004b003007836 */ /* 0x000fe20000000000 */
[----:B------:R-:W-:Y:S02]  /*2c80*/  @P0 SHF.R.U32.HI R4, RZ, 0x10, R5 ;  /* 0x00000010ff040819 */ /* 0x000fe40000011605 */
[----:B------:R-:W-:Y:S02]  /*2c90*/  @P0 R2UR UR6, R2 ;  /* 0x00000000020602ca */ /* 0x000fe400000e0000 */
[----:B------:R-:W-:-:S02]  /*2ca0*/  PRMT R0, RZ, 0x654, R0 ;  /* 0x00000654ff007816 */ /* 0x000fc40000000000 */
[----:B------:R-:W-:Y:S02]  /*2cb0*/  @P0 R2UR UR4, R4 ;  /* 0x00000000040402ca */ /* 0x000fe400000e0000 */
[----:B------:R1:W-:Y:S03]  /*2cc0*/  SYNCS.ARRIVE.TRANS64.RED.A1T0 RZ, [R0+URZ], RZ ;  /* 0x000000ff00ff79a7 */ /* 0x0003e600081004ff */
[----:B------:R-:W-:-:S04]  /*2cd0*/  @UP1 UMOV UR39, UR5 ;  /* 0x0000000500271c82 */ /* 0x000fc80008000000 */
[----:B------:R-:W-:-:S04]  /*2ce0*/  @UP1 UMOV UR40, UR6 ;  /* 0x0000000600281c82 */ /* 0x000fc80008000000 */
[----:B------:R-:W-:Y:S01]  /*2cf0*/  @UP1 UMOV UR36, UR4 ;  /* 0x0000000400241c82 */ /* 0x000fe20008000000 */
[----:B------:R-:W-:Y:S05]  /*2d00*/  BRA.U !UP0, `(.L_x_41) ;  /* 0x0000000108b87547 */ /* 0x000fea000b800000 */
[----:B------:R-:W2:Y:S01]  /*2d10*/  LDCU.128 UR4, c[0x0][0xb10] ;  /* 0x00016200ff0477ac */ /* 0x000ea20008000c00 */
[----:B------:R-:W3:Y:S01]  /*2d20*/  LDCU UR10, c[0x0][0xb20] ;  /* 0x00016400ff0a77ac */ /* 0x000ee20008000800 */
[----:B------:R-:W4:Y:S01]  /*2d30*/  LDCU UR11, c[0x0][0xb0c] ;  /* 0x00016180ff0b77ac */ /* 0x000f220008000800 */
[----:B------:R-:W1:Y:S01]  /*2d40*/  LDCU.64 UR8, c[0x0][0xb28] ;  /* 0x00016500ff0877ac */ /* 0x000e620008000a00 */
[----:B------:R-:W-:Y:S02]  /*2d50*/  UISETP.NE.AND UP3, UPT, UR37, 0x1, UPT ;  /* 0x000000012500788c */ /* 0x000fe4000bf65270 */
[----:B--2---:R-:W-:Y:S02]  /*2d60*/  UIMAD.WIDE.U32 UR32, UR22, UR7, URZ ;  /* 0x00000007162072a5 */ /* 0x004fe4000f8e00ff */
[----:B------:R-:W-:Y:S02]  /*2d70*/  UIMAD.WIDE.U32 UR16, UR39, UR7, URZ ;  /* 0x00000007271072a5 */ /* 0x000fe4000f8e00ff */
[----:B------:R-:W-:-:S02]  /*2d80*/  UIMAD.WIDE.U32 UR18, UR23, UR4, URZ ;  /* 0x00000004171272a5 */ /* 0x000fc4000f8e00ff */
[----:B------:R-:W-:Y:S01]  /*2d90*/  UISETP.NE.AND UP0, UPT, UR6, 0x1, UPT ;  /* 0x000000010600788c */ /* 0x000fe2000bf05270 */
[----:B------:R-:W-:Y:S01]  /*2da0*/  UMOV UR7, UR33 ;  /* 0x0000002100077c82 */ /* 0x000fe20008000000 */
[----:B----4-:R-:W-:Y:S02]  /*2db0*/  UISETP.NE.AND UP2, UPT, UR11, 0x1, UPT ;  /* 0x000000010b00788c */ /* 0x010fe4000bf45270 */
[----:B---3--:R-:W-:Y:S02]  /*2dc0*/  USHF.R.U32.HI UR7, URZ, UR10, UR7 ;  /* 0x0000000aff077299 */ /* 0x008fe40008011607 */
[----:B------:R-:W-:Y:S02]  /*2dd0*/  USHF.R.U32.HI UR12, URZ, UR5, UR19 ;  /* 0x00000005ff0c7299 */ /* 0x000fe40008011613 */
[----:B------:R-:W-:Y:S02]  /*2de0*/  USEL UR7, UR22, UR7, !UP0 ;  /* 0x0000000716077287 */ /* 0x000fe4000c000000 */
[----:B------:R-:W-:-:S02]  /*2df0*/  USEL UR12, UR23, UR12, !UP2 ;  /* 0x0000000c170c7287 */ /* 0x000fc4000d000000 */
[----:B-1----:R-:W-:Y:S02]  /*2e00*/  UIMAD.WIDE.U32 UR32, UR7, UR8, URZ ;  /* 0x00000008072072a5 */ /* 0x002fe4000f8e00ff */
        /* <DEDUP_REMOVED lines=30> */
.L_x_41:
[----:B------:R-:W2:Y:S02]  /*2ff0*/  LDCU UR4, c[0x0][0xb30] ;  /* 0x00016600ff0477ac */ /* 0x000ea40008000800 */
[----:B--2---:R-:W-:-:S09]  /*3000*/  UISETP.NE.AND UP0, UPT, UR4, 0x1, UPT ;  /* 0x000000010400788c */ /* 0x004fd2000bf05270 */
        /* <DEDUP_REMOVED lines=13> */
[----:B------:R-:W-:Y:S02]  /*30e0*/  UIADD3 UR4, UPT, UPT, UR5, -UR8, URZ ;  /* 0x8000000805047290 */ /* 0x000fe4000fffe0ff */
[----:B------:R-:W-:Y:S02]  /*30f0*/  UIADD3 UR5, UPT, UPT, -UR5, UR8, URZ ;  /* 0x0000000805057290 */ /* 0x000fe4000fffe1ff */
[----:B------:R-:W-:Y:S02]  /*3100*/  UIMAD UR39, UR4, UR6, UR39 ;  /* 0x00000006042772a4 */ /* 0x000fe4000f8e0227 */
[----:B------:R-:W-:-:S12]  /*3110*/  UIMAD UR40, UR5, UR9, UR40 ;  /* 0x00000009052872a4 */ /* 0x000fd8000f8e0228 */
.L_x_42:
[----:B------:R-:W-:Y:S01]  /*3120*/  VIADD R11, R11, 0x1 ;  /* 0x000000010b0b7836 */ /* 0x000fe20000000000 */
[----:B------:R-:W-:Y:S01]  /*3130*/  PLOP3.LUT P1, PT, PT, PT, PT, 0x80, 0x8 ;  /* 0x000000000008781c */ /* 0x000fe20003f2f070 */
[----:B------:R-:W-:Y:S02]  /*3140*/  UIADD3 UR50, UPT, UPT, UR40, UR49, URZ ;  /* 0x0000003128327290 */ /* 0x000fe4000fffe0ff */
[----:B------:R-:W-:Y:S01]  /*3150*/  UIADD3 UR51, UPT, UPT, UR39, UR48, URZ ;  /* 0x0000003027337290 */ /* 0x000fe2000fffe0ff */
[----:B------:R-:W-:-:S04]  /*3160*/  ISETP.NE.AND P0, PT, R11, 0x2, PT ;  /* 0x000000020b00780c */ /* 0x000fc80003f05270 */
[----:B-1----:R-:W-:Y:S02]  /*3170*/  SEL R0, RZ, 0x1, P0 ;  /* 0x00000001ff007807 */ /* 0x002fe40000000000 */
[----:B------:R-:W-:Y:S02]  /*3180*/  SEL R11, R11, RZ, P0 ;  /* 0x000000ff0b0b7207 */ /* 0x000fe40000000000 */
[----:B------:R-:W-:Y:S01]  /*3190*/  LOP3.LUT R10, R10, R0, RZ, 0x3c, !PT ;  /* 0x000000000a0a7212 */ /* 0x000fe200078e3cff */
[----:B------:R-:W-:Y:S06]  /*31a0*/  BRA.U UP1, `(.L_x_43) ;  /* 0xfffffff101447547 */ /* 0x000fec000b83ffff */
[----:B------:R-:W-:Y:S01]  /*31b0*/  UIADD3 UR26, UPT, UPT, UR26, 0x240, URZ ;  /* 0x000002401a1a7890 */ /* 0x000fe2000fffe0ff */
[----:B------:R-:W-:-:S03]  /*31c0*/  SHF.L.U32 R2, R12, 0x1f, RZ ;  /* 0x0000001f0c027819 */ /* 0x000fc600000006ff */
[----:B------:R-:W-:-:S09]  /*31d0*/  ULEA UR4, UR41, UR26, 0x3 ;  /* 0x0000001a29047291 */ /* 0x000fd2000f8e18ff */
[----:B------:R-:W1:Y:S02]  /*31e0*/  SYNCS.PHASECHK.TRANS64.TRYWAIT P0, [UR4], R2 ;  /* 0x00000002ff0075a7 */ /* 0x000e640008001104 */
[----:B-1----:R-:W-:Y:S05]  /*31f0*/  @!P0 BRA `(.L_x_44) ;  /* 0x00000068008c8947 */ /* 0x002fea0003800000 */
.L_x_187:
[----:B------:R-:W-:-:S04]  /*3200*/  UIADD3 UR5, UPT, UPT, UR41, 0x1, URZ ;  /* 0x0000000129057890 */ /* 0x000fc8000fffe0ff */
[----:B------:R-:W-:-:S04]  /*3210*/  UISETP.NE.AND UP0, UPT, UR5, 0x48, UPT ;  /* 0x000000480500788c */ /* 0x000fc8000bf05270 */
[----:B------:R-:W-:Y:S02]  /*3220*/  USEL UR6, URZ, 0x1, UP0 ;  /* 0x00000001ff067887 */ /* 0x000fe40008000000 */
[----:B------:R-:W-:-:S04]  /*3230*/  USEL UR5, UR5, URZ, UP0 ;  /* 0x000000ff05057287 */ /* 0x000fc80008000000 */
[----:B------:R-:W-:Y:S01]  /*3240*/  ULEA UR4, UR5, UR26, 0x3 ;  /* 0x0000001a05047291 */ /* 0x000fe2000f8e18ff */
[----:B-1----:R-:W-:-:S04]  /*3250*/  LOP3.LUT R2, R12, UR6, RZ, 0x3c, !PT ;  /* 0x000000060c027c12 */ /* 0x002fc8000f8e3cff */
[----:B------:R-:W-:-:S04]  /*3260*/  SHF.L.U32 R3, R2, 0x1f, RZ ;  /* 0x0000001f02037819 */ /* 0x000fc800000006ff */
[----:B------:R-:W1:Y:S02]  /*3270*/  SYNCS.PHASECHK.TRANS64.TRYWAIT P0, [UR4], R3 ;  /* 0x00000003ff0075a7 */ /* 0x000e640008001104 */
[----:B-1----:R-:W-:Y:S05]  /*3280*/  @!P0 BRA `(.L_x_45) ;  /* 0x0000006800808947 */ /* 0x002fea0003800000 */
.L_x_189:
[----:B------:R-:W-:-:S04]  /*3290*/  UIADD3 UR5, UPT, UPT, UR5, 0x1, URZ ;  /* 0x0000000105057890 */ /* 0x000fc8000fffe0ff */
[----:B------:R-:W-:-:S04]  /*32a0*/  UISETP.NE.AND UP0, UPT, UR5, 0x48, UPT ;  /* 0x000000480500788c */ /* 0x000fc8000bf05270 */
[----:B------:R-:W-:Y:S02]  /*32b0*/  USEL UR6, URZ, 0x1, UP0 ;  /* 0x00000001ff067887 */ /* 0x000fe40008000000 */
[----:B------:R-:W-:-:S04]  /*32c0*/  USEL UR5, UR5, URZ, UP0 ;  /* 0x000000ff05057287 */ /* 0x000fc80008000000 */
[----:B------:R-:W-:Y:S01]  /*32d0*/  ULEA UR4, UR5, UR26, 0x3 ;  /* 0x0000001a05047291 */ /* 0x000fe2000f8e18ff */
[----:B------:R-:W-:-:S04]  /*32e0*/  LOP3.LUT R2, R2, UR6, RZ, 0x3c, !PT ;  /* 0x0000000602027c12 */ /* 0x000fc8000f8e3cff */
[----:B-1----:R-:W-:-:S04]  /*32f0*/  SHF.L.U32 R3, R2, 0x1f, RZ ;  /* 0x0000001f02037819 */ /* 0x002fc800000006ff */
[----:B------:R-:W1:Y:S02]  /*3300*/  SYNCS.PHASECHK.TRANS64.TRYWAIT P0, [UR4], R3 ;  /* 0x00000003ff0075a7 */ /* 0x000e640008001104 */
[----:B-1----:R-:W-:Y:S05]  /*3310*/  @!P0 BRA `(.L_x_46) ;  /* 0x0000006800748947 */ /* 0x002fea0003800000 */
.L_x_191:
        /* <DEDUP_REMOVED lines=9> */
.L_x_193:
        /* <DEDUP_REMOVED lines=9> */
.L_x_195:
        /* <DEDUP_REMOVED lines=9> */
.L_x_197:
        /* <DEDUP_REMOVED lines=9> */
.L_x_199:
        /* <DEDUP_REMOVED lines=9> */
.L_x_201:
        /* <DEDUP_REMOVED lines=9> */
.L_x_203:
        /* <DEDUP_REMOVED lines=9> */
.L_x_205:
        /* <DEDUP_REMOVED lines=9> */
.L_x_207:
        /* <DEDUP_REMOVED lines=9> */
.L_x_209:
        /* <DEDUP_REMOVED lines=9> */
.L_x_211:
        /* <DEDUP_REMOVED lines=9> */
.L_x_213:
        /* <DEDUP_REMOVED lines=9> */
.L_x_215:
        /* <DEDUP_REMOVED lines=9> */
.L_x_217:
        /* <DEDUP_REMOVED lines=9> */
.L_x_219:
        /* <DEDUP_REMOVED lines=9> */
.L_x_221:
        /* <DEDUP_REMOVED lines=9> */
.L_x_223:
        /* <DEDUP_REMOVED lines=9> */
.L_x_225:
        /* <DEDUP_REMOVED lines=9> */
.L_x_227:
        /* <DEDUP_REMOVED lines=9> */
.L_x_229:
        /* <DEDUP_REMOVED lines=9> */
.L_x_231:
        /* <DEDUP_REMOVED lines=9> */
.L_x_233:
        /* <DEDUP_REMOVED lines=9> */
.L_x_235:
        /* <DEDUP_REMOVED lines=9> */
.L_x_237:
        /* <DEDUP_REMOVED lines=9> */
.L_x_239:
        /* <DEDUP_REMOVED lines=9> */
.L_x_241:
        /* <DEDUP_REMOVED lines=9> */
.L_x_243:
        /* <DEDUP_REMOVED lines=9> */
.L_x_245:
        /* <DEDUP_REMOVED lines=9> */
.L_x_247:
        /* <DEDUP_REMOVED lines=9> */
.L_x_249:
        /* <DEDUP_REMOVED lines=9> */
.L_x_251:
        /* <DEDUP_REMOVED lines=9> */
.L_x_253:
        /* <DEDUP_REMOVED lines=9> */
.L_x_255:
        /* <DEDUP_REMOVED lines=9> */
.L_x_257:
        /* <DEDUP_REMOVED lines=9> */
.L_x_259:
        /* <DEDUP_REMOVED lines=9> */
.L_x_261:
        /* <DEDUP_REMOVED lines=9> */
.L_x_263:
        /* <DEDUP_REMOVED lines=9> */
.L_x_265:
        /* <DEDUP_REMOVED lines=9> */
.L_x_267:
        /* <DEDUP_REMOVED lines=9> */
.L_x_269:
        /* <DEDUP_REMOVED lines=9> */
.L_x_271:
        /* <DEDUP_REMOVED lines=9> */
.L_x_273:
        /* <DEDUP_REMOVED lines=9> */
.L_x_275:
        /* <DEDUP_REMOVED lines=9> */
.L_x_277:
        /* <DEDUP_REMOVED lines=9> */
.L_x_279:
        /* <DEDUP_REMOVED lines=9> */
.L_x_281:
        /* <DEDUP_REMOVED lines=9> */
.L_x_283:
        /* <DEDUP_REMOVED lines=9> */
.L_x_285:
        /* <DEDUP_REMOVED lines=9> */
.L_x_287:
        /* <DEDUP_REMOVED lines=9> */
.L_x_289:
        /* <DEDUP_REMOVED lines=9> */
.L_x_291:
        /* <DEDUP_REMOVED lines=9> */
.L_x_293:
        /* <DEDUP_REMOVED lines=9> */
.L_x_295:
        /* <DEDUP_REMOVED lines=9> */
.L_x_297:
        /* <DEDUP_REMOVED lines=9> */
.L_x_299:
        /* <DEDUP_REMOVED lines=9> */
.L_x_301:
        /* <DEDUP_REMOVED lines=9> */
.L_x_303:
        /* <DEDUP_REMOVED lines=9> */
.L_x_305:
        /* <DEDUP_REMOVED lines=9> */
.L_x_307:
        /* <DEDUP_REMOVED lines=9> */
.L_x_309:
        /* <DEDUP_REMOVED lines=9> */
.L_x_311:
        /* <DEDUP_REMOVED lines=9> */
.L_x_313:
        /* <DEDUP_REMOVED lines=9> */
.L_x_315:
        /* <DEDUP_REMOVED lines=9> */
.L_x_317:
        /* <DEDUP_REMOVED lines=9> */
.L_x_319:
        /* <DEDUP_REMOVED lines=9> */
.L_x_321:
        /* <DEDUP_REMOVED lines=9> */
.L_x_323:
        /* <DEDUP_REMOVED lines=9> */
.L_x_325:
        /* <DEDUP_REMOVED lines=9> */
.L_x_327:
[----:B------:R-:W-:-:S04]  /*5960*/  UIADD3 UR5, UPT, UPT, UR5, 0x1, URZ ;  /* 0x0000000105057890 */ /* 0x000fc8000fffe0ff */
[----:B------:R-:W-:-:S04]  /*5970*/  UISETP.NE.AND UP0, UPT, UR5, 0x48, UPT ;  /* 0x000000480500788c */ /* 0x000fc8000bf05270 */
[----:B------:R-:W-:Y:S02]  /*5980*/  USEL UR4, URZ, 0x1, UP0 ;  /* 0x00000001ff047887 */ /* 0x000fe40008000000 */
[----:B------:R-:W-:-:S04]  /*5990*/  USEL UR5, UR5, URZ, UP0 ;  /* 0x000000ff05057287 */ /* 0x000fc80008000000 */
[----:B------:R-:W-:Y:S01]  /*59a0*/  ULEA UR5, UR5, UR26, 0x3 ;  /* 0x0000001a05057291 */ /* 0x000fe2000f8e18ff */
[----:B------:R-:W-:-:S04]  /*59b0*/  LOP3.LUT R2, R2, UR4, RZ, 0x3c, !PT ;  /* 0x0000000402027c12 */ /* 0x000fc8000f8e3cff */
[----:B------:R-:W-:Y:S01]  /*59c0*/  SHF.L.U32 R2, R2, 0x1f, RZ ;  /* 0x0000001f02027819 */ /* 0x000fe200000006ff */
[----:B-1----:R-:W-:-:S07]  /*59d0*/  IMAD.U32 R0, RZ, RZ, UR5 ;  /* 0x00000005ff007e24 */ /* 0x002fce000f8e00ff */
.L_x_115:
[----:B-1----:R1:W2:Y:S02]  /*59e0*/  SYNCS.PHASECHK.TRANS64.TRYWAIT P0, [R0+URZ], R2 ;  /* 0x00000002000075a7 */ /* 0x0022a400080011ff */
[----:B--2---:R-:W-:Y:S05]  /*59f0*/  @!P0 NANOSLEEP.SYNCS 0x989680 ;  /* 0x009896800000895d */ /* 0x004fea0003900000 */
[----:B------:R-:W2:Y:S02]  /*5a00*/  @!P0 SYNCS.PHASECHK.TRANS64 P0, [R0+URZ], R2 ;  /* 0x00000002000085a7 */ /* 0x000ea400080010ff */
[----:B--2---:R-:W-:Y:S05]  /*5a10*/  @P0 EXIT ;  /* 0x000000000000094d */ /* 0x004fea0003800000 */
[----:B------:R-:W-:Y:S05]  /*5a20*/  BRA `(.L_x_115) ;  /* 0xfffffffc00ec7947 */ /* 0x000fea000383ffff */
.L_x_23:
[----:B------:R-:W-:-:S04]  /*5a30*/  UISETP.NE.AND UP0, UPT, UR54, URZ, UPT ;  /* 0x000000ff3600728c */ /* 0x000fc8000bf05270 */
[----:B------:R-:W-:-:S09]  /*5a40*/  UISETP.NE.OR UP0, UPT, UR11, 0x1, UP0 ;  /* 0x000000010b00788c */ /* 0x000fd20008705670 */
[----:B------:R-:W-:Y:S05]  /*5a50*/  BRA.U UP0, `(.L_x_116) ;  /* 0x0000000500487547 */ /* 0x000fea000b800000 */
[----:B------:R-:W-:Y:S01]  /*5a60*/  ISETP.GE.U32.AND P2, PT, R0, 0x8, PT ;  /* 0x000000080000780c */ /* 0x000fe20003f46070 */
[----:B------:R-:W-:Y:S01]  /*5a70*/  IMAD.MOV.U32 R12, RZ, RZ, 0x1 ;  /* 0x00000001ff0c7424 */ /* 0x000fe200078e00ff */
[----:B------:R-:W-:Y:S02]  /*5a80*/  CS2R R10, SRZ ;  /* 0x00000000000a7805 */ /* 0x000fe4000001ff00 */
[----:B------:R-:W-:Y:S01]  /*5a90*/  CS2R R8, SRZ ;  /* 0x0000000000087805 */ /* 0x000fe2000001ff00 */
[----:B------:R-:W-:Y:S01]  /*5aa0*/  UMOV UR4, 0x400 ;  /* 0x0000040000047882 */ /* 0x000fe20000000000 */
[----:B------:R-:W-:Y:S01]  /*5ab0*/  UMOV UR6, URZ ;  /* 0x000000ff00067c82 */ /* 0x000fe20008000000 */
[----:B------:R-:W-:-:S12]  /*5ac0*/  ULEA UR54, UR54, UR4, 0x18 ;  /* 0x0000000436367291 */ /* 0x000fd8000f8ec0ff */
.L_x_120:
[----:B------:R-:W-:Y:S02]  /*5ad0*/  LEA R2, R8, UR54, 0x3 ;  /* 0x0000003608027c11 */ /* 0x000fe4000f8e18ff */
[----:B------:R-:W-:-:S03]  /*5ae0*/  SHF.L.U32 R4, R9, 0x1f, RZ ;  /* 0x0000001f09047819 */ /* 0x000fc600000006ff */
[----:B------:R-:W-:Y:S01]  /*5af0*/  VIADD R5, R2, 0x510 ;  /* 0x0000051002057836 */ /* 0x000fe20000000000 */
[----:B------:R-:W2:Y:S02]  /*5b00*/  SYNCS.PHASECHK.TRANS64.TRYWAIT P0, [R2+URZ+0x500], R4 ;  /* 0x00050004020075a7 */ /* 0x000ea400080011ff */
[----:B--2---:R-:W-:Y:S05]  /*5b10*/  @!P0 BRA `(.L_x_117) ;  /* 0x0000005800ec8947 */ /* 0x004fea0003800000 */
.L_x_328:
[----:B------:R-:W-:Y:S01]  /*5b20*/  ULEA UR5, UR6, UR54, 0x3 ;  /* 0x0000003606057291 */ /* 0x000fe2000f8e18ff */
[----:B--2---:R-:W-:Y:S01]  /*5b30*/  PRMT R2, RZ, 0x654, R5 ;  /* 0x00000654ff027816 */ /* 0x004fe20000000005 */
[----:B------:R-:W-:Y:S01]  /*5b40*/  @!P2 IMAD.MOV.U32 R4, RZ, RZ, 0x10 ;  /* 0x00000010ff04a424 */ /* 0x000fe200078e00ff */
[----:B------:R-:W-:Y:S01]  /*5b50*/  SHF.L.U32 R5, R12, 0x1f, RZ ;  /* 0x0000001f0c057819 */ /* 0x000fe200000006ff */
[----:B------:R-:W-:Y:S01]  /*5b60*/  UIADD3 UR4, UPT, UPT, UR5, 0x4a0, URZ ;  /* 0x000004a005047890 */ /* 0x000fe2000fffe0ff */
[----:B------:R2:W-:Y:S05]  /*5b70*/  SYNCS.ARRIVE.TRANS64.RED.A1T0 RZ, [R2+URZ], RZ ;  /* 0x000000ff02ff79a7 */ /* 0x0005ea00081004ff */
[----:B------:R-:W-:Y:S01]  /*5b80*/  IMAD.U32 R6, RZ, RZ, UR4 ;  /* 0x00000004ff067e24 */ /* 0x000fe2000f8e00ff */
[----:B------:R-:W3:Y:S04]  /*5b90*/  SYNCS.PHASECHK.TRANS64.TRYWAIT P0, [UR5+0x4b0], R5 ;  /* 0x0004b005ff0075a7 */ /* 0x000ee80008001105 */
[----:B------:R-:W-:Y:S01]  /*5ba0*/  PRMT R6, R0, 0x654, R6 ;  /* 0x0000065400067816 */ /* 0x000fe20000000006 */
[----:B--23--:R-:W-:Y:S06]  /*5bb0*/  @!P0 BRA `(.L_x_118) ;  /* 0x0000005800d88947 */ /* 0x00cfec0003800000 */
.L_x_330:
[----:B------:R-:W-:Y:S01]  /*5bc0*/  ULEA UR4, UR6, UR54, 0x4 ;  /* 0x0000003606047291 */ /* 0x000fe2000f8e20ff */
[----:B------:R-:W-:Y:S01]  /*5bd0*/  SEL R3, R6, R3, !P2 ;  /* 0x0000000306037207 */ /* 0x000fe20005000000 */
[----:B------:R-:W-:Y:S01]  /*5be0*/  UIADD3 UR5, UPT, UPT, UR5, 0x4a0, URZ ;  /* 0x000004a005057890 */ /* 0x000fe2000fffe0ff */
[----:B--2---:R-:W-:Y:S01]  /*5bf0*/  LEA R2, R11, UR54, 0x3 ;  /* 0x000000360b027c11 */ /* 0x004fe2000f8e18ff */
[----:B------:R-:W-:Y:S01]  /*5c00*/  UIADD3 UR4, UPT, UPT, UR4, 0x530, URZ ;  /* 0x0000053004047890 */ /* 0x000fe2000fffe0ff */
[----:B------:R2:W-:Y:S01]  /*5c10*/  @!P2 SYNCS.ARRIVE.TRANS64.RED RZ, [R3+URZ], R4 ;  /* 0x0000000403ffa9a7 */ /* 0x0005e200080004ff */
[----:B------:R-:W-:Y:S01]  /*5c20*/  UIADD3 UR6, UPT, UPT, UR6, 0x1, URZ ;  /* 0x0000000106067890 */ /* 0x000fe2000fffe0ff */
[----:B------:R-:W-:-:S03]  /*5c30*/  VIADD R8, R8, 0x1 ;  /* 0x0000000108087836 */ /* 0x000fc60000000000 */
[----:B------:R-:W-:Y:S02]  /*5c40*/  UISETP.NE.AND UP0, UPT, UR6, 0x2, UPT ;  /* 0x000000020600788c */ /* 0x000fe4000bf05270 */
[----:B------:R-:W-:Y:S01]  /*5c50*/  ISETP.NE.AND P0, PT, R8, 0x2, PT ;  /* 0x000000020800780c */ /* 0x000fe20003f05270 */
[----:B------:R-:W-:Y:S06]  /*5c60*/  UGETNEXTWORKID.BROADCAST [UR4], [UR5] ;  /* 0x00000000040073ca */ /* 0x000fec0008000100 */
[----:B------:R-:W-:Y:S02]  /*5c70*/  USEL UR4, URZ, 0x1, UP0 ;  /* 0x00000001ff047887 */ /* 0x000fe40008000000 */
[----:B------:R-:W-:-:S04]  /*5c80*/  USEL UR6, UR6, URZ, UP0 ;  /* 0x000000ff06067287 */ /* 0x000fc80008000000 */
[----:B------:R-:W-:Y:S02]  /*5c90*/  LOP3.LUT R12, R12, UR4, RZ, 0x3c, !PT ;  /* 0x000000040c0c7c12 */ /* 0x000fe4000f8e3cff */
[----:B--2---:R-:W-:-:S04]  /*5ca0*/  SHF.L.U32 R4, R10, 0x1f, RZ ;  /* 0x0000001f0a047819 */ /* 0x004fc800000006ff */
[----:B------:R-:W2:Y:S02]  /*5cb0*/  SYNCS.PHASECHK.TRANS64.TRYWAIT P1, [R2+URZ+0x4a0], R4 ;  /* 0x0004a004020075a7 */ /* 0x000ea400080211ff */
[----:B--2---:R-:W-:Y:S05]  /*5cc0*/  @!P1 BRA `(.L_x_119) ;  /* 0x0000005800ac9947 */ /* 0x004fea0003800000 */
.L_x_331:
[C---:B--2---:R-:W-:Y:S01]  /*5cd0*/  LEA R4, R11.reuse, UR54, 0x4 ;  /* 0x000000360b047c11 */ /* 0x044fe2000f8e20ff */
[----:B------:R-:W-:Y:S01]  /*5ce0*/  VIADD R2, R2, 0x4b0 ;  /* 0x000004b002027836 */ /* 0x000fe20000000000 */
[----:B------:R-:W-:Y:S01]  /*5cf0*/  SEL R8, R8, RZ, P0 ;  /* 0x000000ff08087207 */ /* 0x000fe20000000000 */
[----:B------:R-:W-:-:S03]  /*5d00*/  VIADD R11, R11, 0x1 ;  /* 0x000000010b0b7836 */ /* 0x000fc60000000000 */
[----:B------:R-:W2:Y:S01]  /*5d10*/  LDS.128 R4, [R4+0x530] ;  /* 0x0005300004047984 */ /* 0x000ea20000000c00 */
[----:B------:R-:W-:Y:S02]  /*5d20*/  PRMT R2, RZ, 0x654, R2 ;  /* 0x00000654ff027816 */ /* 0x000fe40000000002 */
[C---:B------:R-:W-:Y:S01]  /*5d30*/  ISETP.NE.AND P1, PT, R11.reuse, 0x2, PT ;  /* 0x000000020b00780c */ /* 0x040fe20003f25270 */
[----:B------:R-:W-:Y:S01]  /*5d40*/  @!PT LDS RZ, [RZ] ;  /* 0x00000000fffff984 */ /* 0x000fe20000000800 */
[----:B------:R-:W-:Y:S01]  /*5d50*/  @!PT LDS RZ, [RZ] ;  /* 0x00000000fffff984 */ /* 0x000fe20000000800 */
[----:B------:R-:W-:Y:S01]  /*5d60*/  @!PT LDS RZ, [RZ] ;  /* 0x00000000fffff984 */ /* 0x000fe20000000800 */
[----:B------:R-:W-:Y:S01]  /*5d70*/  @!PT LDS RZ, [RZ] ;  /* 0x00000000fffff984 */ /* 0x000fe20000000800 */
[----:B------:R3:W-:Y:S06]  /*5d80*/  MEMBAR.ALL.CTA ;  /* 0x0000000000007992 */ /* 0x0007ec0000008000 */
[----:B---3--:R-:W3:Y:S01]  /*5d90*/  FENCE.VIEW.ASYNC.S ;  /* 0x00000000000073c6 */ /* 0x008ee20000000000 */
[----:B------:R-:W-:Y:S01]  /*5da0*/  SEL R11, R11, RZ, P1 ;  /* 0x000000ff0b0b7207 */ /* 0x000fe20000800000 */
[----:B---3--:R3:W-:Y:S01]  /*5db0*/  SYNCS.ARRIVE.TRANS64.RED.A1T0 RZ, [R2+URZ], RZ ;  /* 0x000000ff02ff79a7 */ /* 0x0087e200081004ff */
[----:B--2---:R-:W-:-:S02]  /*5dc0*/  LOP3.LUT P3, RZ, R6, 0x1, RZ, 0xc0, !PT ;  /* 0x0000000106ff7812 */ /* 0x004fc4000786c0ff */
[----:B------:R-:W-:-:S04]  /*5dd0*/  SEL R4, RZ, 0x1, P1 ;  /* 0x00000001ff047807 */ /* 0x000fc80000800000 */
[----:B------:R-:W-:Y:S02]  /*5de0*/  LOP3.LUT R10, R10, R4, RZ, 0x3c, !PT ;  /* 0x000000040a0a7212 */ /* 0x000fe400078e3cff */
[----:B---3--:R-:W-:-:S04]  /*5df0*/  SEL R2, RZ, 0x1, P0 ;  /* 0x00000001ff027807 */ /* 0x008fc80000000000 */
[----:B------:R-:W-:Y:S01]  /*5e00*/  LOP3.LUT R9, R9, R2, RZ, 0x3c, !PT ;  /* 0x0000000209097212 */ /* 0x000fe200078e3cff */
[----:B------:R-:W-:Y:S06]  /*5e10*/  @P3 BRA `(.L_x_120) ;  /* 0xfffffffc002c3947 */ /* 0x000fec000383ffff */
[----:B------:R-:W-:Y:S01]  /*5e20*/  ULEA UR5, UR6, UR54, 0x3 ;  /* 0x0000003606057291 */ /* 0x000fe2000f8e18ff */
[----:B------:R-:W-:-:S08]  /*5e30*/  SHF.L.U32 R2, R12, 0x1f, RZ ;  /* 0x0000001f0c027819 */ /* 0x000fd000000006ff */
[----:B------:R-:W2:Y:S02]  /*5e40*/  SYNCS.PHASECHK.TRANS64 P0, [UR5+0x4b0], R2 ;  /* 0x0004b002ff0075a7 */ /* 0x000ea40008001005 */
[----:B--2---:R-:W-:Y:S05]  /*5e50*/  @P0 BRA `(.L_x_121) ;  /* 0x0000000000080947 */ /* 0x004fea0003800000 */
[----:B------:R-:W2:Y:S02]  /*5e60*/  SYNCS.PHASECHK.TRANS64.TRYWAIT P0, [UR5+0x4b0], R2 ;  /* 0x0004b002ff0075a7 */ /* 0x000ea40008001105 */
[----:B--2---:R-:W-:Y:S05]  /*5e70*/  @!P0 BRA `(.L_x_122) ;  /* 0x0000005800548947 */ /* 0x004fea0003800000 */
.L_x_121:
[----:B------:R-:W-:-:S04]  /*5e80*/  UIADD3 UR4, UPT, UPT, UR6, 0x1, URZ ;  /* 0x0000000106047890 */ /* 0x000fc8000fffe0ff */
[----:B------:R-:W-:-:S04]  /*5e90*/  UISETP.NE.AND UP0, UPT, UR4, 0x2, UPT ;  /* 0x000000020400788c */ /* 0x000fc8000bf05270 */
[----:B------:R-:W-:Y:S02]  /*5ea0*/  USEL UR7, URZ, 0x1, UP0 ;  /* 0x00000001ff077887 */ /* 0x000fe40008000000 */
[----:B------:R-:W-:-:S04]  /*5eb0*/  USEL UR4, UR4, URZ, UP0 ;  /* 0x000000ff04047287 */ /* 0x000fc80008000000 */
[----:B------:R-:W-:Y:S01]  /*5ec0*/  ULEA UR4, UR4, UR54, 0x3 ;  /* 0x0000003604047291 */ /* 0x000fe2000f8e18ff */
[----:B--2---:R-:W-:-:S04]  /*5ed0*/  LOP3.LUT R2, R12, UR7, RZ, 0x3c, !PT ;  /* 0x000000070c027c12 */ /* 0x004fc8000f8e3cff */
[----:B------:R-:W-:-:S04]  /*5ee0*/  SHF.L.U32 R0, R2, 0x1f, RZ ;  /* 0x0000001f02007819 */ /* 0x000fc800000006ff */
[----:B------:R-:W2:Y:S02]  /*5ef0*/  SYNCS.PHASECHK.TRANS64 P0, [UR4+0x4b0], R0 ;  /* 0x0004b000ff0075a7 */ /* 0x000ea40008001004 */
[----:B-12---:R-:W-:Y:S05]  /*5f00*/  @P0 EXIT ;  /* 0x000000000000094d */ /* 0x006fea0003800000 */
[----:B------:R-:W-:Y:S02]  /*5f10*/  SHF.L.U32 R2, R2, 0x1f, RZ ;  /* 0x0000001f02027819 */ /* 0x000fe400000006ff */
[----:B------:R-:W-:-:S07]  /*5f20*/  MOV R0, UR4 ;  /* 0x0000000400007c02 */ /* 0x000fce0008000f00 */
.L_x_123:
[----:B-1----:R1:W2:Y:S02]  /*5f30*/  SYNCS.PHASECHK.TRANS64.TRYWAIT P0, [R0+URZ+0x4b0], R2 ;  /* 0x0004b002000075a7 */ /* 0x0022a400080011ff */
[----:B--2---:R-:W-:Y:S05]  /*5f40*/  @!P0 NANOSLEEP.SYNCS 0x989680 ;  /* 0x009896800000895d */ /* 0x004fea0003900000 */
[----:B------:R-:W2:Y:S02]  /*5f50*/  @!P0 SYNCS.PHASECHK.TRANS64 P0, [R0+URZ+0x4b0], R2 ;  /* 0x0004b002000085a7 */ /* 0x000ea400080010ff */
[----:B--2---:R-:W-:Y:S05]  /*5f60*/  @P0 EXIT ;  /* 0x000000000000094d */ /* 0x004fea0003800000 */
[----:B------:R-:W-:Y:S05]  /*5f70*/  BRA `(.L_x_123) ;  /* 0xfffffffc00ec7947 */ /* 0x000fea000383ffff */
.L_x_116:
[----:B------:R-:W-:Y:S05]  /*5f80*/  BRA.U UP6, `(.L_x_124) ;  /* 0x0000001106847547 */ /* 0x000fea000b800000 */
[----:B------:R-:W-:Y:S01]  /*5f90*/  UMOV UR4, 0x40 ;  /* 0x0000004000047882 */ /* 0x000fe20000000000 */
[----:B------:R-:W-:Y:S01]  /*5fa0*/  NOP ;  /* 0x0000000000007918 */ /* 0x000fe20000000000 */
[----:B------:R-:W-:Y:S01]  /*5fb0*/  ULEA UR4, UR54, UR4, 0x18 ;  /* 0x0000000436047291 */ /* 0x000fe2000f8ec0ff */
[----:B------:R-:W-:Y:S02]  /*5fc0*/  UMOV UR5, 0x400 ;  /* 0x0000040000057882 */ /* 0x000fe40000000000 */
[----:B------:R-:W-:-:S06]  /*5fd0*/  ULEA UR54, UR54, UR5, 0x18 ;  /* 0x0000000536367291 */ /* 0x000fcc000f8ec0ff */
[----:B------:R-:W2:Y:S02]  /*5fe0*/  LDS.U8 R0, [UR4+0x1c] ;  /* 0x00001c04ff007984 */ /* 0x000ea40008000000 */
[----:B--2---:R-:W-:-:S13]  /*5ff0*/  ISETP.NE.AND P0, PT, R0, RZ, PT ;  /* 0x000000ff0000720c */ /* 0x004fda0003f05270 */
[----:B------:R-:W-:Y:S05]  /*6000*/  @P0 BRA `(.L_x_125) ;  /* 0x0000000400080947 */ /* 0x000fea0003800000 */
[----:B------:R-:W-:Y:S02]  /*6010*/  UISETP.NE.U32.AND UP1, UPT, UR17, 0x1, UPT ;  /* 0x000000011100788c */ /* 0x000fe4000bf25070 */
[----:B------:R-:W-:-:S07]  /*6020*/  UIADD3 UR6, UPT, UPT, UR4, 0x8, URZ ;  /* 0x0000000804067890 */ /* 0x000fce000fffe0ff */
[----:B------:R-:W-:Y:S05]  /*6030*/  BRA.U !UP1, `(.L_x_126) ;  /* 0x00000001099c7547 */ /* 0x000fea000b800000 */
[----:B------:R-:W-:Y:S01]  /*6040*/  ELECT P0, URZ, PT ;  /* 0x0000000000ff782f */ /* 0x000fe20003800000 */
[----:B------:R-:W-:-:S12]  /*6050*/  BSSY B0, `(.L_x_126) ;  /* 0x0000025000007945 */ /* 0x000fd80003800000 */
[----:B------:R-:W-:Y:S05]  /*6060*/  @!P0 BRA `(.L_x_127) ;  /* 0x00000000008c8947 */ /* 0x000fea0003800000 */
[----:B------:R-:W-:-:S05]  /*6070*/  UMOV UR5, 0x10 ;  /* 0x0000001000057882 */ /* 0x000fca0000000000 */
[----:B------:R-:W-:Y:S04]  /*6080*/  DEPBAR.LE SB2, 0x36 ;  /* 0x0000ad800000791a */ /* 0x000fe80000000000 */
[----:B------:R-:W2:Y:S02]  /*6090*/  UTCATOMSWS.2CTA.FIND_AND_SET.ALIGN UP0, UR5, UR5 ;  /* 0x00000005000575e3 */ /* 0x000ea40008200800 */
[----:B--2---:R-:W-:Y:S01]  /*60a0*/  MOV R10, UR5 ;  /* 0x00000005000a7c02 */ /* 0x004fe20008000f00 */
[----:B------:R-:W-:Y:S06]  /*60b0*/  BRA.U UP0, `(.L_x_128) ;  /* 0x0000000100187547 */ /* 0x000fec000b800000 */
.L_x_129:
[----:B------:R-:W-:Y:S05]  /*60c0*/  NANOSLEEP 0x64 ;  /* 0x000000640000795d */ /* 0x000fea0003800000 */
[----:B------:R-:W-:-:S05]  /*60d0*/  UMOV UR5, 0x10 ;  /* 0x0000001000057882 */ /* 0x000fca0000000000 */
[----:B------:R-:W-:Y:S04]  /*60e0*/  DEPBAR.LE SB2, 0x36 ;  /* 0x0000ad800000791a */ /* 0x000fe80000000000 */
[----:B------:R-:W2:Y:S02]  /*60f0*/  UTCATOMSWS.2CTA.FIND_AND_SET.ALIGN UP0, UR5, UR5 ;  /* 0x00000005000575e3 */ /* 0x000ea40008200800 */
[----:B--2---:R-:W-:Y:S01]  /*6100*/  MOV R10, UR5 ;  /* 0x00000005000a7c02 */ /* 0x004fe20008000f00 */
[----:B------:R-:W-:Y:S05]  /*6110*/  BRA.U !UP0, `(.L_x_129) ;  /* 0xfffffffd08e87547 */ /* 0x000fea000b83ffff */
.L_x_128:
[----:B------:R-:W2:Y:S01]  /*6120*/  LDS R6, [UR4+0x10] ;  /* 0x00001004ff067984 */ /* 0x000ea20008000800 */
[----:B------:R-:W-:Y:S01]  /*6130*/  IMAD.U32 R0, RZ, RZ, UR54 ;  /* 0x00000036ff007e24 */ /* 0x000fe2000f8e00ff */
[----:B------:R-:W-:-:S03]  /*6140*/  MOV R4, UR16 ;  /* 0x0000001000047c02 */ /* 0x000fc60008000f00 */
[----:B------:R-:W-:Y:S01]  /*6150*/  VIADD R0, R0, 0x550 ;  /* 0x0000055000007836 */ /* 0x000fe20000000000 */
[----:B--2---:R-:W-:-:S04]  /*6160*/  SHF.L.U32 R6, R6, 0x1f, RZ ;  /* 0x0000001f06067819 */ /* 0x004fc800000006ff */
[----:B------:R-:W2:Y:S02]  /*6170*/  SYNCS.PHASECHK.TRANS64.TRYWAIT P0, [UR4+0x8], R6 ;  /* 0x00000806ff0075a7 */ /* 0x000ea40008001104 */
[----:B--2---:R-:W-:Y:S05]  /*6180*/  @P0 BRA `(.L_x_130) ;  /* 0x0000000000080947 */ /* 0x004fea0003800000 */
[----:B------:R-:W2:Y:S02]  /*6190*/  SYNCS.PHASECHK.TRANS64.TRYWAIT P0, [UR4+0x8], R6 ;  /* 0x00000806ff0075a7 */ /* 0x000ea40008001104 */
[----:B--2---:R-:W-:Y:S05]  /*61a0*/  @!P0 BRA `(.L_x_131) ;  /* 0x0000005400a08947 */ /* 0x004fea0003800000 */
.L_x_130:
[----:B------:R-:W-:Y:S01]  /*61b0*/  PRMT R4, R4, 0x654, R0 ;  /* 0x0000065404047816 */ /* 0x000fe20000000000 */
[----:B------:R-:W-:Y:S01]  /*61c0*/  HFMA2 R0, -RZ, RZ, 0, 5.9604644775390625e-08 ;  /* 0x00000001ff007431 */ /* 0x000fe200000001ff */
[----:B------:R-:W-:Y:S01]  /*61d0*/  UPRMT UR5, UR16, 0x654, UR6 ;  /* 0x0000065410057896 */ /* 0x000fe20008000006 */
[----:B------:R-:W-:Y:S02]  /*61e0*/  IMAD.MOV.U32 R8, RZ, RZ, 0xffff ;  /* 0x0000ffffff087424 */ /* 0x000fe400078e00ff */
[----:B--2---:R-:W-:Y:S02]  /*61f0*/  IMAD.MOV.U32 R6, RZ, RZ, 0x4 ;  /* 0x00000004ff067424 */ /* 0x004fe400078e00ff */
[----:B------:R-:W-:Y:S01]  /*6200*/  IMAD.SHL.U32 R9, R10, 0x20, RZ ;  /* 0x000000200a097824 */ /* 0x000fe200078e00ff */
[----:B------:R-:W-:Y:S02]  /*6210*/  MOV R5, UR5 ;  /* 0x0000000500057c02 */ /* 0x000fe40008000f00 */
[-C--:B------:R-:W-:Y:S01]  /*6220*/  SHF.L.U32 R8, R8, R10.reuse, RZ ;  /* 0x0000000a08087219 */ /* 0x080fe200000006ff */
[----:B------:R2:W-:Y:S01]  /*6230*/  SYNCS.ARRIVE.TRANS64.RED RZ, [UR5], R6 ;  /* 0x00000006ffff79a7 */ /* 0x0005e20008000405 */
[----:B------:R-:W-:Y:S01]  /*6240*/  SHF.L.U32 R7, R0, R10, RZ ;  /* 0x0000000a00077219 */ /* 0x000fe200000006ff */
[----:B------:R2:W-:Y:S04]  /*6250*/  STS [UR54+0x550], R9 ;  /* 0x00055009ff007988 */ /* 0x0005e80008000836 */
[----:B------:R2:W-:Y:S04]  /*6260*/  STAS [R4.64], R10 ;  /* 0x0000000a04007dbd */ /* 0x0005e8000c0008ff */
[----:B------:R2:W-:Y:S04]  /*6270*/  ATOMS.OR RZ, [UR4+0x14], R8 ;  /* 0x00001408ffff798c */ /* 0x0005e8000b000004 */
[----:B------:R2:W-:Y:S04]  /*6280*/  ATOMS.OR RZ, [UR4+0x18], R7 ;  /* 0x00001807ffff798c */ /* 0x0005e8000b000004 */
[----:B------:R2:W-:Y:S02]  /*6290*/  ATOMS.XOR RZ, [UR4+0x10], R0 ;  /* 0x00001000ffff798c */ /* 0x0005e4000b800004 */
.L_x_127:
[----:B-1----:R-:W-:Y:S05]  /*62a0*/  BSYNC B0 ;  /* 0x0000000000007941 */ /* 0x002fea0003800000 */
.L_x_126:
[----:B------:R-:W-:Y:S05]  /*62b0*/  BRA.U UP1, `(.L_x_132) ;  /* 0x00000001016c7547 */ /* 0x000fea000b800000 */
[----:B------:R-:W-:-:S03]  /*62c0*/  UMOV UR5, 0xffffffff ;  /* 0xffffffff00057882 */ /* 0x000fc60000000000 */
[----:B------:R-:W-:Y:S05]  /*62d0*/  BRA.DIV UR5, `(.L_x_133) ;  /* 0x00000056056c7947 */ /* 0x000fea000b800000 */
[----:B------:R-:W-:-:S13]  /*62e0*/  ELECT P0, URZ, PT ;  /* 0x0000000000ff782f */ /* 0x000fda0003800000 */
.L_x_335:
[----:B------:R-:W-:Y:S05]  /*62f0*/  @!P0 BRA `(.L_x_132) ;  /* 0x00000000005c8947 */ /* 0x000fea0003800000 */
[----:B--2---:R-:W2:Y:S02]  /*6300*/  LDS R4, [UR4+0x10] ;  /* 0x00001004ff047984 */ /* 0x004ea40008000800 */
[----:B--2---:R-:W-:-:S04]  /*6310*/  SHF.L.U32 R4, R4, 0x1f, RZ ;  /* 0x0000001f04047819 */ /* 0x004fc800000006ff */
[----:B------:R-:W2:Y:S02]  /*6320*/  SYNCS.PHASECHK.TRANS64.TRYWAIT P0, [UR4+0x8], R4 ;  /* 0x00000804ff0075a7 */ /* 0x000ea40008001104 */
[----:B--2---:R-:W-:Y:S05]  /*6330*/  @P0 BRA `(.L_x_134) ;  /* 0x0000000000080947 */ /* 0x004fea0003800000 */
[----:B------:R-:W2:Y:S02]  /*6340*/  SYNCS.PHASECHK.TRANS64.TRYWAIT P0, [UR4+0x8], R4 ;  /* 0x00000804ff0075a7 */ /* 0x000ea40008001104 */
[----:B--2---:R-:W-:Y:S05]  /*6350*/  @!P0 BRA `(.L_x_135) ;  /* 0x0000005400708947 */ /* 0x004fea0003800000 */
.L_x_134:
[----:B------:R-:W3:Y:S01]  /*6360*/  LDS R6, [UR54+0x550] ;  /* 0x00055036ff067984 */ /* 0x000ee20008000800 */
[----:B--2---:R-:W-:Y:S02]  /*6370*/  HFMA2 R0, -RZ, RZ, 0, 5.9604644775390625e-08 ;  /* 0x00000001ff007431 */ /* 0x004fe400000001ff */
[----:B------:R-:W-:Y:S01]  /*6380*/  IMAD.MOV.U32 R4, RZ, RZ, 0xffff ;  /* 0x0000ffffff047424 */ /* 0x000fe200078e00ff */
[----:B------:R-:W-:Y:S01]  /*6390*/  UPRMT UR5, UR16, 0x654, UR6 ;  /* 0x0000065410057896 */ /* 0x000fe20008000006 */
[----:B---3--:R-:W-:-:S03]  /*63a0*/  IMAD.SHL.U32 R5, R6, 0x20, RZ ;  /* 0x0000002006057824 */ /* 0x008fc600078e00ff */
[-C--:B------:R-:W-:Y:S02]  /*63b0*/  SHF.L.U32 R4, R4, R6.reuse, RZ ;  /* 0x0000000604047219 */ /* 0x080fe400000006ff */
[----:B------:R-:W-:Y:S01]  /*63c0*/  SHF.L.U32 R6, R0, R6, RZ ;  /* 0x0000000600067219 */ /* 0x000fe200000006ff */
[----:B------:R3:W-:Y:S04]  /*63d0*/  STS [UR54+0x550], R5 ;  /* 0x00055005ff007988 */ /* 0x0007e80008000836 */
[----:B------:R3:W-:Y:S04]  /*63e0*/  ATOMS.OR RZ, [UR4+0x14], R4 ;  /* 0x00001404ffff798c */ /* 0x0007e8000b000004 */
[----:B------:R3:W-:Y:S01]  /*63f0*/  ATOMS.OR RZ, [UR4+0x18], R6 ;  /* 0x00001806ffff798c */ /* 0x0007e2000b000004 */
[----:B------:R-:W-:Y:S03]  /*6400*/  SYNCS.ARRIVE.TRANS64.RED.A1T0 RZ, [UR5], RZ ;  /* 0x000000ffffff79a7 */ /* 0x000fe60008100405 */
[----:B------:R3:W-:Y:S01]  /*6410*/  ATOMS.XOR RZ, [UR4+0x10], R0 ;  /* 0x00001000ffff798c */ /* 0x0007e2000b800004 */
[----:B------:R-:W-:Y:S05]  /*6420*/  BRA `(.L_x_132) ;  /* 0x0000000000107947 */ /* 0x000fea0003800000 */
.L_x_125:
[----:B------:R-:W-:Y:S02]  /*6430*/  MOV R0, 0xffffffff ;  /* 0xffffffff00007802 */ /* 0x000fe40000000f00 */
[----:B------:R-:W-:-:S03]  /*6440*/  MOV R4, 0x6470 ;  /* 0x0000647000047802 */ /* 0x000fc60000000f00 */
[----:B------:R2:W-:Y:S04]  /*6450*/  STS [UR54+0x550], R0 ;  /* 0x00055000ff007988 */ /* 0x0005e80008000836 */
[----:B-12--5:R-:W-:Y:S05]  /*6460*/  CALL.REL.NOINC `($__internal_1_$__cuda_sm10x_tcgen05_guardrail_trap_phase_invalid_during_alloc) ;  /* 0x0000005800787944 */ /* 0x026fea0003c00000 */
.L_x_132:
[----:B------:R-:W-:Y:S05]  /*6470*/  WARPSYNC.ALL ;  /* 0x0000000000007948 */ /* 0x000fea0003800000 */
[----:B------:R-:W4:Y:S01]  /*6480*/  S2UR UR6, SR_CgaCtaId ;  /* 0x00000000000679c3 */ /* 0x000f220000008800 */
[----:B------:R-:W-:Y:S01]  /*6490*/  UMOV UR4, 0x400 ;  /* 0x0000040000047882 */ /* 0x000fe20000000000 */
[----:B------:R-:W-:-:S06]  /*64a0*/  NOP ;  /* 0x0000000000007918 */ /* 0x000fcc0000000000 */
[----:B------:R-:W-:Y:S06]  /*64b0*/  BAR.ARV 0x6, 0xa0 ;  /* 0x0182800000007b1d */ /* 0x000fec0000002000 */
[----:B------:R-:W-:Y:S01]  /*64c0*/  LOP3.LUT R3, R3, 0xffff, RZ, 0xc0, !PT ;  /* 0x0000ffff03037812 */ /* 0x000fe200078ec0ff */
[----:B--2---:R-:W-:Y:S01]  /*64d0*/  IMAD.MOV.U32 R10, RZ, RZ, 0x1 ;  /* 0x00000001ff0a7424 */ /* 0x004fe200078e00ff */
[----:B------:R-:W-:Y:S02]  /*64e0*/  LOP3.LUT R2, R2, 0xffff, RZ, 0xc0, !PT ;  /* 0x0000ffff02027812 */ /* 0x000fe400078ec0ff */
[----:B------:R-:W-:-:S02]  /*64f0*/  CS2R R8, SRZ ;  /* 0x0000000000087805 */ /* 0x000fc4000001ff00 */
[----:B------:R-:W-:Y:S01]  /*6500*/  R2UR UR11, R3 ;  /* 0x00000000030b72ca */ /* 0x000fe200000e0000 */
[----:B------:R-:W-:Y:S01]  /*6510*/  UMOV UR22, URZ ;  /* 0x000000ff00167c82 */ /* 0x000fe20008000000 */
[----:B------:R-:W-:Y:S01]  /*6520*/  R2UR UR10, R2 ;  /* 0x00000000020a72ca */ /* 0x000fe200000e0000 */
[----:B------:R-:W-:Y:S01]  /*6530*/  IMAD.MOV.U32 R2, RZ, RZ, RZ ;  /* 0x000000ffff027224 */ /* 0x000fe200078e00ff */
[----:B------:R-:W-:Y:S01]  /*6540*/  UMOV UR21, URZ ;  /* 0x000000ff00157c82 */ /* 0x000fe20008000000 */
[----:B------:R-:W-:Y:S02]  /*6550*/  UISETP.NE.AND UP3, UPT, UR17, URZ, UPT ;  /* 0x000000ff1100728c */ /* 0x000fe4000bf65270 */
[----:B----4-:R-:W-:Y:S01]  /*6560*/  ULEA UR6, UR6, UR4, 0x18 ;  /* 0x0000000406067291 */ /* 0x010fe2000f8ec0ff */
[----:B------:R-:W2:Y:S03]  /*6570*/  LDCU UR4, c[0x0][0x38c] ;  /* 0x00007180ff0477ac */ /* 0x000ea60008000800 */
[----:B------:R-:W-:-:S02]  /*6580*/  UIADD3 UR12, UPT, UPT, UR6, 0x2800, URZ ;  /* 0x00002800060c7890 */ /* 0x000fc4000fffe0ff */
[----:B------:R-:W-:-:S03]  /*6590*/  UIADD3 UR13, UPT, UPT, UR6, 0x26800, URZ ;  /* 0x00026800060d7890 */ /* 0x000fc6000fffe0ff */
[----:B---3--:R-:W3:Y:S01]  /*65a0*/  LDS R0, [UR6+0x550] ;  /* 0x00055006ff007984 */ /* 0x008ee20008000800 */
[----:B------:R-:W-:Y:S02]  /*65b0*/  USHF.R.U32.HI UR12, URZ, 0x4, UR12 ;  /* 0x00000004ff0c7899 */ /* 0x000fe4000801160c */
[----:B------:R-:W-:Y:S02]  /*65c0*/  USHF.R.U32.HI UR13, URZ, 0x4, UR13 ;  /* 0x00000004ff0d7899 */ /* 0x000fe4000801160d */
[----:B------:R-:W-:Y:S02]  /*65d0*/  ULOP3.LUT UR12, UR12, 0x3fff, URZ, 0xc0, !UPT ;  /* 0x00003fff0c0c7892 */ /* 0x000fe4000f8ec0ff */
[----:B------:R-:W-:Y:S02]  /*65e0*/  ULOP3.LUT UR13, UR13, 0x3fff, URZ, 0xc0, !UPT ;  /* 0x00003fff0d0d7892 */ /* 0x000fe4000f8ec0ff */
[----:B------:R-:W-:Y:S02]  /*65f0*/  ULOP3.LUT UR12, UR12, 0x10000, URZ, 0xfc, !UPT ;  /* 0x000100000c0c7892 */ /* 0x000fe4000f8efcff */
[----:B--2---:R-:W-:-:S02]  /*6600*/  UIADD3 UR4, UPT, UPT, UR4, 0x1f, URZ ;  /* 0x0000001f04047890 */ /* 0x004fc4000fffe0ff */
[----:B------:R-:W-:Y:S02]  /*6610*/  ULOP3.LUT UR13, UR13, 0x10000, URZ, 0xfc, !UPT ;  /* 0x000100000d0d7892 */ /* 0x000fe4000f8efcff */
[----:B------:R-:W-:Y:S01]  /*6620*/  USHF.R.S32.HI UR5, URZ, 0x1f, UR4 ;  /* 0x0000001fff057899 */ /* 0x000fe20008011404 */
[----:B------:R-:W-:Y:S01]  /*6630*/  UMOV UR20, URZ ;  /* 0x000000ff00147c82 */ /* 0x000fe20008000000 */
[----:B------:R-:W-:Y:S02]  /*6640*/  UMOV UR26, 0x0 ;  /* 0x00000000001a7882 */ /* 0x000fe40000000000 */
[----:B------:R-:W-:Y:S01]  /*6650*/  ULEA.HI UR5, UR5, UR4, URZ, 0x5 ;  /* 0x0000000405057291 */ /* 0x000fe2000f8f28ff */
[----:B------:R-:W-:-:S03]  /*6660*/  UMOV UR27, 0x81004a0 ;  /* 0x081004a0001b7882 */ /* 0x000fc60000000000 */
[----:B------:R-:W-:-:S04]  /*6670*/  USHF.R.S32.HI UR5, URZ, 0x5, UR5 ;  /* 0x00000005ff057899 */ /* 0x000fc80008011405 */
[----:B------:R-:W-:-:S04]  /*6680*/  UISETP.LT.AND UP0, UPT, UR5, 0x1, UPT ;  /* 0x000000010500788c */ /* 0x000fc8000bf01270 */
[----:B------:R-:W-:Y:S01]  /*6690*/  USEL UR23, UR5, 0x1, !UP0 ;  /* 0x0000000105177887 */ /* 0x000fe2000c000000 */
[----:B---3--:R-:W-:-:S15]  /*66a0*/  R2UR UR24, R0 ;  /* 0x00000000001872ca */ /* 0x008fde00000e0000 */
.L_x_143:
[C---:B------:R-:W-:Y:S02]  /*66b0*/  LEA R0, R2.reuse, UR6, 0x3 ;  /* 0x0000000602007c11 */ /* 0x040fe4000f8e18ff */
[----:B------:R-:W-:Y:S02]  /*66c0*/  SHF.L.U32 R3, R9, 0x1f, RZ ;  /* 0x0000001f09037819 */ /* 0x000fe400000006ff */
[----:B------:R-:W-:Y:S02]  /*66d0*/  LEA R4, R2, UR6, 0x4 ;  /* 0x0000000602047c11 */ /* 0x000fe4000f8e20ff */
[----:B------:R-:W2:Y:S02]  /*66e0*/  SYNCS.PHASECHK.TRANS64.TRYWAIT P0, [R0+URZ+0x4a0], R3 ;  /* 0x0004a003000075a7 */ /* 0x000ea400080011ff */
[----:B--2---:R-:W-:Y:S05]  /*66f0*/  @!P0 BRA `(.L_x_136) ;  /* 0x0000005000a08947 */ /* 0x004fea0003800000 */
.L_x_336:
[----:B------:R-:W3:Y:S01]  /*6700*/  LDS.128 R4, [R4+0x530] ;  /* 0x0005300004047984 */ /* 0x000ee20000000c00 */
[----:B--2---:R-:W-:Y:S01]  /*6710*/  VIADD R0, R0, 0x4b0 ;  /* 0x000004b000007836 */ /* 0x004fe20000000000 */
[----:B------:R-:W-:Y:S01]  /*6720*/  IADD3 R2, PT, PT, R2, 0x1, RZ ;  /* 0x0000000102027810 */ /* 0x000fe20007ffe0ff */
[----:B------:R-:W-:Y:S01]  /*6730*/  @!PT LDS RZ, [RZ] ;  /* 0x00000000fffff984 */ /* 0x000fe20000000800 */
[----:B------:R-:W-:Y:S01]  /*6740*/  @!PT LDS RZ, [RZ] ;  /* 0x00000000fffff984 */ /* 0x000fe20000000800 */
[----:B------:R-:W-:Y:S01]  /*6750*/  @!PT LDS RZ, [RZ] ;  /* 0x00000000fffff984 */ /* 0x000fe20000000800 */
[----:B------:R-:W-:Y:S01]  /*6760*/  @!PT LDS RZ, [RZ] ;  /* 0x00000000fffff984 */ /* 0x000fe20000000800 */
[----:B------:R2:W-:Y:S06]  /*6770*/  MEMBAR.ALL.CTA ;  /* 0x0000000000007992 */ /* 0x0005ec0000008000 */
[----:B--2---:R-:W2:Y:S01]  /*6780*/  FENCE.VIEW.ASYNC.S ;  /* 0x00000000000073c6 */ /* 0x004ea20000000000 */
[----:B------:R-:W-:-:S04]  /*6790*/  PRMT R0, RZ, 0x654, R0 ;  /* 0x00000654ff007816 */ /* 0x000fc80000000000 */
[----:B--2---:R2:W-:Y:S01]  /*67a0*/  SYNCS.ARRIVE.TRANS64.RED.A1T0 RZ, [R0+URZ], RZ ;  /* 0x000000ff00ff79a7 */ /* 0x0045e200081004ff */
[----:B------:R-:W-:Y:S05]  /*67b0*/  BRA.U UP3, `(.L_x_137) ;  /* 0x0000000103cc7547 */ /* 0x000fea000b800000 */
[----:B------:R-:W4:Y:S01]  /*67c0*/  LDCU UR4, c[0x0][0x38c] ;  /* 0x00007180ff0477ac */ /* 0x000f220008000800 */
[----:B------:R-:W-:Y:S02]  /*67d0*/  PLOP3.LUT P1, PT, PT, PT, PT, 0x80, 0x8 ;  /* 0x000000000008781c */ /* 0x000fe40003f2f070 */
[----:B------:R-:W-:Y:S01]  /*67e0*/  SHF.L.U32 R3, R10, 0x1f, RZ ;  /* 0x0000001f0a037819 */ /* 0x000fe200000006ff */
[----:B------:R-:W-:Y:S02]  /*67f0*/  ULEA UR9, UR22, UR6, 0x3 ;  /* 0x0000000616097291 */ /* 0x000fe4000f8e18ff */
[----:B----4-:R-:W-:-:S06]  /*6800*/  UISETP.GE.AND UP0, UPT, UR4, 0x1, UPT ;  /* 0x000000010400788c */ /* 0x010fcc000bf06270 */
[----:B------:R-:W-:-:S05]  /*6810*/  PLOP3.LUT P0, PT, PT, PT, UP0, 0x80, 0x8 ;  /* 0x000000000008781c */ /* 0x000fca0003f0f008 */
[----:B------:R-:W-:-:S08]  /*6820*/  @UP0 ULEA UR4, UR21, UR6, 0x3 ;  /* 0x0000000615040291 */ /* 0x000fd0000f8e18ff */
[----:B--2---:R-:W-:-:S04]  /*6830*/  @P0 SHF.L.U32 R0, R8, 0x1f, RZ ;  /* 0x0000001f08000819 */ /* 0x004fc800000006ff */
[----:B------:R2:W4:Y:S01]  /*6840*/  @P0 SYNCS.PHASECHK.TRANS64.TRYWAIT P1, [UR4], R0 ;  /* 0x00000000ff0005a7 */ /* 0x0005220008021104 */
[----:B------:R-:W1:Y:S02]  /*6850*/  SYNCS.PHASECHK.TRANS64.TRYWAIT P0, [UR9+0x4e0], R3 ;  /* 0x0004e003ff0075a7 */ /* 0x000e640008001109 */
[----:B-12-4-:R-:W-:Y:S05]  /*6860*/  @!P0 BRA `(.L_x_138) ;  /* 0x0000005000588947 */ /* 0x016fea0003800000 */
.L_x_338:
[----:B------:R-:W-:Y:S01]  /*6870*/  UMOV UR19, UR20 ;  /* 0x0000001400137c82 */ /* 0x000fe20008000000 */
[----:B------:R-:W-:Y:S05]  /*6880*/  BRA.U !UP0, `(.L_x_139) ;  /* 0x0000000108887547 */ /* 0x000fea000b800000 */
[----:B------:R-:W-:Y:S02]  /*6890*/  UIADD3 UR19, UPT, UPT, UR23, UR20, URZ ;  /* 0x0000001417137290 */ /* 0x000fe4000fffe0ff */
[----:B------:R-:W-:Y:S02]  /*68a0*/  ULEA UR8, UR22, UR24, 0x5 ;  /* 0x0000001816087291 */ /* 0x000fe4000f8e28ff */
[----:B------:R-:W-:Y:S01]  /*68b0*/  UPLOP3.LUT UP2, UPT, UPT, UPT, UPT, 0x40, 0x4 ;  /* 0x000000000004789c */ /* 0x000fe20003f4e870 */
[----:B------:R-:W-:Y:S01]  /*68c0*/  UMOV UR18, UR5 ;  /* 0x0000000500127c82 */ /* 0x000fe20008000000 */
[----:B------:R-:W-:-:S09]  /*68d0*/  UMOV UR15, UR21 ;  /* 0x00000015000f7c82 */ /* 0x000fd20008000000 */
.L_x_142:
[----:B--2---:R-:W-:Y:S01]  /*68e0*/  ULEA UR7, UR15, UR6, 0x3 ;  /* 0x000000060f077291 */ /* 0x004fe2000f8e18ff */
[----:B----4-:R-:W-:Y:S11]  /*68f0*/  @P1 BRA `(.L_x_140) ;  /* 0x00000000000c1947 */ /* 0x010ff60003800000 */
[----:B-1----:R-:W-:Y:S04]  /*6900*/  SHF.L.U32 R3, R8, 0x1f, RZ ;  /* 0x0000001f08037819 */ /* 0x002fe800000006ff */
[----:B------:R-:W1:Y:S02]  /*6910*/  SYNCS.PHASECHK.TRANS64.TRYWAIT P0, [UR7], R3 ;  /* 0x00000003ff0075a7 */ /* 0x000e640008001107 */
[----:B-1----:R-:W-:Y:S05]  /*6920*/  @!P0 BRA `(.L_x_141) ;  /* 0x0000005000408947 */ /* 0x002fea0003800000 */
.L_x_140:
[----:B------:R-:W-:Y:S01]  /*6930*/  UISETP.NE.AND UP0, UPT, UR18, 0x1, UPT ;  /* 0x000000011200788c */ /* 0x000fe2000bf05270 */
[----:B------:R-:W-:Y:S01]  /*6940*/  PLOP3.LUT P1, PT, PT, PT, PT, 0x80, 0x8 ;  /* 0x000000000008781c */ /* 0x000fe20003f2f070 */
[----:B------:R-:W-:Y:S02]  /*6950*/  UIADD3 UR21, UPT, UPT, UR15, 0x1, URZ ;  /* 0x000000010f157890 */ /* 0x000fe4000fffe0ff */
[----:B------:R-:W-:Y:S02]  /*6960*/  ULEA UR28, UR15, UR13, 0x6 ;  /* 0x0000000d0f1c7291 */ /* 0x000fe4000f8e30ff */
[----:B------:R-:W-:Y:S01]  /*6970*/  UISETP.NE.AND UP1, UPT, UR21, 0x48, UPT ;  /* 0x000000481500788c */ /* 0x000fe2000bf25270 */
[----:B------:R-:W-:Y:S01]  /*6980*/  PLOP3.LUT P0, PT, PT, PT, UP0, 0x80, 0x8 ;  /* 0x000000000008781c */ /* 0x000fe20003f0f008 */
[----:B------:R-:W-:Y:S02]  /*6990*/  ULEA UR30, UR15, UR12, 0x7 ;  /* 0x0000000c0f1e7291 */ /* 0x000fe4000f8e38ff */
[----:B------:R-:W-:Y:S02]  /*69a0*/  USEL UR14, URZ, 0x1, UP1 ;  /* 0x00000001ff0e7887 */ /* 0x000fe40008800000 */
[----:B------:R-:W-:Y:S02]  /*69b0*/  USEL UR21, UR21, URZ, UP1 ;  /* 0x000000ff15157287 */ /* 0x000fe40008800000 */
[----:B------:R-:W-:Y:S02]  /*69c0*/  UIADD3 UR7, UPT, UPT, UR7, 0x240, URZ ;  /* 0x0000024007077890 */ /* 0x000fe4000fffe0ff */
[----:B------:R-:W-:Y:S01]  /*69d0*/  @UP0 ULEA UR4, UR21, UR6, 0x3 ;  /* 0x0000000615040291 */ /* 0x000fe2000f8e18ff */
[----:B------:R-:W-:Y:S01]  /*69e0*/  LOP3.LUT R8, R8, UR14, RZ, 0x3c, !PT ;  /* 0x0000000e08087c12 */ /* 0x000fe2000f8e3cff */
[----:B------:R-:W-:Y:S01]  /*69f0*/  UMOV UR29, 0xc0004010 ;  /* 0xc0004010001d7882 */ /* 0x000fe20000000000 */
[----:B------:R-:W-:Y:S01]  /*6a00*/  UMOV UR31, 0xc0004010 ;  /* 0xc0004010001f7882 */ /* 0x000fe20000000000 */
[----:B------:R-:W-:Y:S01]  /*6a10*/  UIADD3 UR20, UPT, UPT, UR20, 0x1, URZ ;  /* 0x0000000114147890 */ /* 0x000fe2000fffe0ff */
[----:B-1----:R-:W-:Y:S01]  /*6a20*/  @P0 SHF.L.U32 R0, R8, 0x1f, RZ ;  /* 0x0000001f08000819 */ /* 0x002fe200000006ff */
[----:B------:R-:W-:Y:S02]  /*6a30*/  UIADD3 UR18, UPT, UPT, UR18, -0x1, URZ ;  /* 0xffffffff12127890 */ /* 0x000fe4000fffe0ff */
[----:B------:R-:W-:Y:S01]  /*6a40*/  UISETP.NE.AND UP0, UPT, UR20, UR19, UPT ;  /* 0x000000131400728c */ /* 0x000fe2000bf05270 */
[----:B------:R2:W4:Y:S01]  /*6a50*/  @P0 SYNCS.PHASECHK.TRANS64.TRYWAIT P1, [UR4], R0 ;  /* 0x00000000ff0005a7 */ /* 0x0005220008021104 */
[----:B------:R2:W-:Y:S01]  /*6a60*/  UTCIMMA.2CTA gdesc[UR30], gdesc[UR28], tmem[UR8], tmem[UR26], idesc[UR27], UP2 ;  /* 0x00ff1a1c1e0075ea */ /* 0x0005e20009200108 */
[----:B------:R-:W-:Y:S01]  /*6a70*/  UPLOP3.LUT UP2, UPT, UPT, UPT, UPT, 0x80, 0x8 ;  /* 0x000000000008789c */ /* 0x000fe20003f4f070 */
[----:B------:R2:W-:Y:S01]  /*6a80*/  UTCBAR.2CTA.MULTICAST [UR7], URZ, UR11 ;  /* 0x000000ff070073e9 */ /* 0x0005e2000820080b */
[----:B------:R-:W-:Y:S04]  /*6a90*/  UMOV UR15, UR21 ;  /* 0x00000015000f7c82 */ /* 0x000fe80008000000 */
[----:B------:R-:W-:Y:S05]  /*6aa0*/  BRA.U UP0, `(.L_x_142) ;  /* 0xfffffffd008c7547 */ /* 0x000fea000b83ffff */
.L_x_139:
[----:B------:R-:W-:Y:S01]  /*6ab0*/  UIADD3 UR9, UPT, UPT, UR9, 0x4c0, URZ ;  /* 0x000004c009097890 */ /* 0x000fe2000fffe0ff */
[----:B------:R-:W-:-:S08]  /*6ac0*/  UMOV UR20, UR19 ;  /* 0x0000001300147c82 */ /* 0x000fd00008000000 */
[----:B------:R1:W-:Y:S01]  /*6ad0*/  UTCBAR.2CTA.MULTICAST [UR9], URZ, UR10 ;  /* 0x000000ff090073e9 */ /* 0x0003e2000820080a */
[----:B------:R-:W-:Y:S02]  /*6ae0*/  NOP ;  /* 0x0000000000007918 */ /* 0x000fe40000000000 */
.L_x_137:
[----:B------:R-:W-:Y:S01]  /*6af0*/  UIADD3 UR22, UPT, UPT, UR22, 0x1, URZ ;  /* 0x0000000116167890 */ /* 0x000fe2000fffe0ff */
[----:B---3--:R-:W-:Y:S02]  /*6b00*/  LOP3.LUT P0, RZ, R6, 0x1, RZ, 0xc0, !PT ;  /* 0x0000000106ff7812 */ /* 0x008fe4000780c0ff */
[----:B----4-:R-:W-:Y:S01]  /*6b10*/  ISETP.NE.AND P1, PT, R2, 0x2, PT ;  /* 0x000000020200780c */ /* 0x010fe20003f25270 */
[----:B------:R-:W-:-:S03]  /*6b20*/  UISETP.NE.AND UP0, UPT, UR22, 0x4, UPT ;  /* 0x000000041600788c */ /* 0x000fc6000bf05270 */
[----:B-12---:R-:W-:Y:S01]  /*6b30*/  SEL R0, RZ, 0x1, P1 ;  /* 0x00000001ff007807 */ /* 0x006fe20000800000 */
[----:B------:R-:W-:Y:S01]  /*6b40*/  USEL UR4, URZ, 0x1, UP0 ;  /* 0x00000001ff047887 */ /* 0x000fe20008000000 */
[----:B------:R-:W-:Y:S01]  /*6b50*/  SEL R2, R2, RZ, P1 ;  /* 0x000000ff02027207 */ /* 0x000fe20000800000 */
[----:B------:R-:W-:Y:S01]  /*6b60*/  USEL UR22, UR22, URZ, UP0 ;  /* 0x000000ff16167287 */ /* 0x000fe20008000000 */
[----:B------:R-:W-:-:S03]  /*6b70*/  LOP3.LUT R9, R9, R0, RZ, 0x3c, !PT ;  /* 0x0000000009097212 */ /* 0x000fc600078e3cff */
[----:B------:R-:W-:Y:S01]  /*6b80*/  LOP3.LUT R10, R10, UR4, RZ, 0x3c, !PT ;  /* 0x000000040a0a7c12 */ /* 0x000fe2000f8e3cff */
[----:B------:R-:W-:Y:S07]  /*6b90*/  @P0 BRA `(.L_x_143) ;  /* 0xfffffff800c40947 */ /* 0x000fee000383ffff */
[----:B------:R-:W1:Y:S01]  /*6ba0*/  S2UR UR4, SR_CgaCtaId ;  /* 0x00000000000479c3 */ /* 0x000e620000008800 */
[----:B------:R-:W-:Y:S01]  /*6bb0*/  ELECT P0, URZ, PT ;  /* 0x0000000000ff782f */ /* 0x000fe20003800000 */
[----:B------:R-:W-:Y:S01]  /*6bc0*/  HFMA2 R0, -RZ, RZ, 0, 5.9604644775390625e-08 ;  /* 0x00000001ff007431 */ /* 0x000fe200000001ff */
[----:B------:R-:W-:-:S05]  /*6bd0*/  UMOV UR5, 0x40 ;  /* 0x0000004000057882 */ /* 0x000fca0000000000 */
[----:B------:R-:W-:Y:S01]  /*6be0*/  UVIRTCOUNT.DEALLOC.SMPOOL 0x80 ;  /* 0x000000800000784c */ /* 0x000fe20000000000 */
[----:B------:R-:W-:Y:S02]  /*6bf0*/  UISETP.NE.AND UP1, UPT, UR17, URZ, UPT ;  /* 0x000000ff1100728c */ /* 0x000fe4000bf25270 */
[----:B-1----:R-:W-:-:S09]  /*6c00*/  ULEA UR4, UR4, UR5, 0x18 ;  /* 0x0000000504047291 */ /* 0x002fd2000f8ec0ff */
[----:B------:R1:W-:Y:S01]  /*6c10*/  @P0 STS.U8 [UR4+0x1c], R0 ;  /* 0x00001c00ff000988 */ /* 0x0003e20008000004 */
[----:B------:R-:W-:Y:S05]  /*6c20*/  BRA.U UP1, `(.L_x_144) ;  /* 0x0000000101a07547 */ /* 0x000fea000b800000 */
[----:B------:R-:W-:Y:S01]  /*6c30*/  UIADD3 UR5, UPT, UPT, UR6, 0x4e0, URZ ;  /* 0x000004e006057890 */ /* 0x000fe2000fffe0ff */
[----:B------:R-:W-:-:S03]  /*6c40*/  SHF.L.U32 R2, R10, 0x1f, RZ ;  /* 0x0000001f0a027819 */ /* 0x000fc600000006ff */
[----:B------:R-:W-:-:S09]  /*6c50*/  ULEA UR7, UR22, UR5, 0x3 ;  /* 0x0000000516077291 */ /* 0x000fd2000f8e18ff */
[----:B------:R-:W2:Y:S02]  /*6c60*/  SYNCS.PHASECHK.TRANS64.TRYWAIT P0, [UR7], R2 ;  /* 0x00000002ff0075a7 */ /* 0x000ea40008001107 */
[----:B--2---:R-:W-:Y:S05]  /*6c70*/  @!P0 BRA `(.L_x_145) ;  /* 0x0000004c00848947 */ /* 0x004fea0003800000 */
.L_x_341:
        /* <DEDUP_REMOVED lines=9> */
.L_x_343:
        /* <DEDUP_REMOVED lines=9> */
.L_x_345:
[----:B------:R-:W-:-:S04]  /*6da0*/  UIADD3 UR8, UPT, UPT, UR8, 0x1, URZ ;  /* 0x0000000108087890 */ /* 0x000fc8000fffe0ff */
[----:B------:R-:W-:-:S04]  /*6db0*/  UISETP.NE.AND UP0, UPT, UR8, 0x4, UPT ;  /* 0x000000040800788c */ /* 0x000fc8000bf05270 */
[----:B------:R-:W-:Y:S02]  /*6dc0*/  USEL UR7, URZ, 0x1, UP0 ;  /* 0x00000001ff077887 */ /* 0x000fe40008000000 */
[----:B------:R-:W-:-:S04]  /*6dd0*/  USEL UR8, UR8, URZ, UP0 ;  /* 0x000000ff08087287 */ /* 0x000fc80008000000 */
[----:B------:R-:W-:Y:S01]  /*6de0*/  ULEA UR8, UR8, UR5, 0x3 ;  /* 0x0000000508087291 */ /* 0x000fe2000f8e18ff */
[----:B------:R-:W-:-:S04]  /*6df0*/  LOP3.LUT R2, R2, UR7, RZ, 0x3c, !PT ;  /* 0x0000000702027c12 */ /* 0x000fc8000f8e3cff */
[----:B------:R-:W-:Y:S01]  /*6e00*/  SHF.L.U32 R2, R2, 0x1f, RZ ;  /* 0x0000001f02027819 */ /* 0x000fe200000006ff */
[----:B-1----:R-:W-:-:S04]  /*6e10*/  IMAD.U32 R0, RZ, RZ, UR8 ;  /* 0x00000008ff007e24 */ /* 0x002fc8000f8e00ff */
[----:B------:R1:W2:Y:S03]  /*6e20*/  SYNCS.PHASECHK.TRANS64.TRYWAIT P0, [R0+URZ], R2 ;  /* 0x00000002000075a7 */ /* 0x0002a600080011ff */
[----:B--2---:R-:W-:Y:S05]  /*6e30*/  @!P0 NANOSLEEP.SYNCS 0x989680 ;  /* 0x009896800000895d */ /* 0x004fea0003900000 */
[----:B------:R-:W2:Y:S02]  /*6e40*/  @!P0 SYNCS.PHASECHK.TRANS64 P0, [R0+URZ], R2 ;  /* 0x00000002000085a7 */ /* 0x000ea400080010ff */
[----:B--2---:R-:W-:Y:S05]  /*6e50*/  @P0 BRA `(.L_x_148) ;  /* 0x0000000000200947 */ /* 0x004fea0003800000 */
.L_x_149:
[----:B--2---:R2:W3:Y:S02]  /*6e60*/  SYNCS.PHASECHK.TRANS64.TRYWAIT P0, [R0+URZ], R2 ;  /* 0x00000002000075a7 */ /* 0x0044e400080011ff */
[----:B---3--:R-:W-:Y:S05]  /*6e70*/  @!P0 NANOSLEEP.SYNCS 0x989680 ;  /* 0x009896800000895d */ /* 0x008fea0003900000 */
[----:B------:R-:W3:Y:S02]  /*6e80*/  @!P0 SYNCS.PHASECHK.TRANS64 P0, [R0+URZ], R2 ;  /* 0x00000002000085a7 */ /* 0x000ee400080010ff */
[----:B---3--:R-:W-:Y:S05]  /*6e90*/  @!P0 BRA `(.L_x_149) ;  /* 0xfffffffc00f08947 */ /* 0x008fea000383ffff */
[----:B------:R-:W-:Y:S05]  /*6ea0*/  BRA `(.L_x_148) ;  /* 0x00000000000c7947 */ /* 0x000fea0003800000 */
.L_x_144:
[----:B------:R-:W-:-:S04]  /*6eb0*/  UIADD3 UR5, UPT, UPT, UR6, 0x520, URZ ;  /* 0x0000052006057890 */ /* 0x000fc8000fffe0ff */
[----:B------:R-:W-:-:S09]  /*6ec0*/  UPRMT UR5, UR16, 0x654, UR5 ;  /* 0x0000065410057896 */ /* 0x000fd20008000005 */
[----:B------:R-:W-:Y:S03]  /*6ed0*/  SYNCS.ARRIVE.TRANS64.RED.A1T0 RZ, [UR5], RZ ;  /* 0x000000ffffff79a7 */ /* 0x000fe60008100405 */
.L_x_148:
[----:B-12---:R-:W-:Y:S01]  /*6ee0*/  SHF.L.U32 R2, RZ, 0x1f, RZ ;  /* 0x0000001fff027819 */ /* 0x006fe200000006ff */
[----:B------:R-:W-:Y:S01]  /*6ef0*/  UIADD3 UR5, UPT, UPT, UR6, 0x520, URZ ;  /* 0x0000052006057890 */ /* 0x000fe2000fffe0ff */
[----:B------:R-:W-:Y:S02]  /*6f00*/  PLOP3.LUT P0, PT, PT, PT, UP1, 0x80, 0x8 ;  /* 0x000000000008781c */ /* 0x000fe40003f0f018 */
[----:B------:R-:W1:Y:S02]  /*6f10*/  SYNCS.PHASECHK.TRANS64.TRYWAIT P1, [UR6+0x520], R2 ;  /* 0x00052002ff0075a7 */ /* 0x000e640008021106 */
[----:B-1----:R-:W-:Y:S09]  /*6f20*/  @!P1 BRA `(.L_x_150) ;  /* 0x0000004c00209947 */ /* 0x002ff20003800000 */
.L_x_347:
[----:B------:R-:W-:Y:S02]  /*6f30*/  @!UP1 UPRMT UR5, UR16, 0x654, UR5 ;  /* 0x0000065410059896 */ /* 0x000fe40008000005 */
[----:B------:R-:W-:Y:S01]  /*6f40*/  ULOP3.LUT UR6, UR24, 0xffff, URZ, 0xc0, !UPT ;  /* 0x0000ffff18067892 */ /* 0x000fe2000f8ec0ff */
[----:B------:R-:W-:-:S03]  /*6f50*/  UMOV UR8, 0xffff ;  /* 0x0000ffff00087882 */ /* 0x000fc60000000000 */
[----:B------:R-:W-:-:S03]  /*6f60*/  USHF.R.U32.HI UR6, URZ, 0x5, UR6 ;  /* 0x00000005ff067899 */ /* 0x000fc60008011606 */
[----:B------:R-:W-:Y:S01]  /*6f70*/  @!P0 SYNCS.ARRIVE.TRANS64.RED.A1T0 RZ, [UR5], RZ ;  /* 0x000000ffffff89a7 */ /* 0x000fe20008100405 */
[----:B------:R-:W-:Y:S01]  /*6f80*/  NOP ;  /* 0x0000000000007918 */ /* 0x000fe20000000000 */
[----:B-1----:R-:W1:Y:S01]  /*6f90*/  LDS R0, [UR4+0x14] ;  /* 0x00001404ff007984 */ /* 0x002e620008000800 */
[----:B------:R-:W-:Y:S01]  /*6fa0*/  USHF.L.U32 UR8, UR8, UR6, URZ ;  /* 0x0000000608087299 */ /* 0x000fe200080006ff */
[----:B------:R-:W-:Y:S02]  /*6fb0*/  UMOV UR5, 0x1 ;  /* 0x0000000100057882 */ /* 0x000fe40000000000 */
[----:B------:R-:W-:-:S03]  /*6fc0*/  USHF.L.U32 UR5, UR5, UR6, URZ ;  /* 0x0000000605057299 */ /* 0x000fc600080006ff */
[----:B-1----:R-:W-:-:S04]  /*6fd0*/  LOP3.LUT R0, R0, UR8, RZ, 0xc0, !PT ;  /* 0x0000000800007c12 */ /* 0x002fc8000f8ec0ff */
[----:B------:R-:W-:-:S13]  /*6fe0*/  ISETP.NE.AND P0, PT, R0, UR8, PT ;  /* 0x0000000800007c0c */ /* 0x000fda000bf05270 */
[----:B------:R-:W-:Y:S05]  /*6ff0*/  @P0 BRA `(.L_x_151) ;  /* 0x0000000000580947 */ /* 0x000fea0003800000 */
[----:B------:R-:W1:Y:S02]  /*7000*/  LDS R0, [UR4+0x18] ;  /* 0x00001804ff007984 */ /* 0x000e640008000800 */
[----:B-1----:R-:W-:-:S04]  /*7010*/  LOP3.LUT R0, R0, UR5, RZ, 0xc0, !PT ;  /* 0x0000000500007c12 */ /* 0x002fc8000f8ec0ff */
[----:B------:R-:W-:-:S13]  /*7020*/  ISETP.NE.AND P0, PT, R0, UR5, PT ;  /* 0x0000000500007c0c */ /* 0x000fda000bf05270 */
[----:B------:R-:W-:Y:S05]  /*7030*/  @P0 BRA `(.L_x_152) ;  /* 0x00000000003c0947 */ /* 0x000fea0003800000 */
[----:B------:R-:W1:Y:S01]  /*7040*/  S2R R2, SR_LANEID ;  /* 0x0000000000027919 */ /* 0x000e620000000000 */
[----:B------:R-:W-:Y:S01]  /*7050*/  ULOP3.LUT UR8, URZ, UR8, URZ, 0x33, !UPT ;  /* 0x00000008ff087292 */ /* 0x000fe2000f8e33ff */
[----:B------:R-:W-:Y:S02]  /*7060*/  VOTEU.ANY UR7, UPT, PT ;  /* 0x0000000000077886 */ /* 0x000fe400038e0100 */
[----:B------:R-:W-:-:S03]  /*7070*/  UFLO.U32 UR7, UR7 ;  /* 0x00000007000772bd */ /* 0x000fc600080e0000 */
[----:B------:R-:W-:-:S04]  /*7080*/  IMAD.U32 R0, RZ, RZ, UR8 ;  /* 0x00000008ff007e24 */ /* 0x000fc8000f8e00ff */
[----:B------:R2:W3:Y:S02]  /*7090*/  REDUX UR6, R0 ;  /* 0x00000000000673c4 */ /* 0x0004e40000000000 */
[----:B------:R4:W-:Y:S01]  /*70a0*/  UTCATOMSWS.AND URZ, UR8 ;  /* 0x0000000800ff79e3 */ /* 0x0009e20008000000 */
[----:B-1----:R-:W-:Y:S02]  /*70b0*/  ISETP.EQ.U32.AND P0, PT, R2, UR7, PT ;  /* 0x0000000702007c0c */ /* 0x002fe4000bf02070 */
[----:B--2---:R-:W-:Y:S02]  /*70c0*/  LOP3.LUT R0, RZ, UR5, RZ, 0x33, !PT ;  /* 0x00000005ff007c12 */ /* 0x004fe4000f8e33ff */
[----:B---3--:R-:W-:Y:S02]  /*70d0*/  MOV R2, UR6 ;  /* 0x0000000600027c02 */ /* 0x008fe40008000f00 */
[----:B------:R-:W1:Y:S07]  /*70e0*/  REDUX UR5, R0 ;  /* 0x00000000000573c4 */ /* 0x000e6e0000000000 */
[----:B------:R4:W-:Y:S01]  /*70f0*/  @P0 ATOMS.AND RZ, [UR4+0x14], R2 ;  /* 0x00001402ffff098c */ /* 0x0009e2000a800004 */
[----:B-1----:R-:W-:-:S05]  /*7100*/  IMAD.U32 R0, RZ, RZ, UR5 ;  /* 0x00000005ff007e24 */ /* 0x002fca000f8e00ff */
[----:B------:R4:W-:Y:S01]  /*7110*/  @P0 ATOMS.AND RZ, [UR4+0x18], R0 ;  /* 0x00001800ffff098c */ /* 0x0009e2000a800004 */
[----:B------:R-:W-:Y:S05]  /*7120*/  BRA `(.L_x_153) ;  /* 0x0000000000147947 */ /* 0x000fea0003800000 */
.L_x_152:
[----:B------:R-:W-:Y:S02]  /*7130*/  MOV R2, 0x7150 ;  /* 0x0000715000027802 */ /* 0x000fe40000000f00 */
[----:B-----5:R-:W-:Y:S05]  /*7140*/  CALL.REL.NOINC `($__internal_0_$__cuda_sm10x_tcgen05_guardrail_trap_col_being_dealloced_not_returned_by_alloc) ;  /* 0x0000004c00347944 */ /* 0x020fea0003c00000 */
[----:B------:R-:W-:Y:S05]  /*7150*/  BRA `(.L_x_153) ;  /* 0x0000000000087947 */ /* 0x000fea0003800000 */
.L_x_151:
[----:B------:R-:W-:Y:S02]  /*7160*/  MOV R2, 0x7180 ;  /* 0x0000718000027802 */ /* 0x000fe40000000f00 */
[----:B-----5:R-:W-:Y:S05]  /*7170*/  CALL.REL.NOINC `($__internal_2_$__cuda_sm10x_tcgen05_guardrail_trap_unallocated_columns_being_dealloced) ;  /* 0x0000004c00407944 */ /* 0x020fea0003c00000 */
.L_x_153:
[----:B------:R-:W-:Y:S01]  /*7180*/  NOP ;  /* 0x0000000000007918 */ /* 0x000fe20000000000 */
[----:B----4-:R-:W-:Y:S05]  /*7190*/  EXIT ;  /* 0x000000000000794d */ /* 0x010fea0003800000 */
.L_x_124:
[----:B------:R-:W-:-:S09]  /*71a0*/  UISETP.NE.OR UP0, UPT, UR11, 0x3, !UP5 ;  /* 0x000000030b00788c */ /* 0x000fd2000ef05670 */
[----:B------:R-:W-:Y:S05]  /*71b0*/  BRA.U UP0, `(.L_x_154) ;  /* 0x0000000900e87547 */ /* 0x000fea000b800000 */
[----:B------:R-:W2:Y:S01]  /*71c0*/  LDCU UR25, c[0x0][0x370] ;  /* 0x00006e00ff1977ac */ /* 0x000ea20008000800 */
[----:B------:R-:W3:Y:S01]  /*71d0*/  LDC.64 R16, c[0x0][0x348] ;  /* 0x0000d200ff107b82 */ /* 0x000ee20000000a00 */
[----:B------:R-:W-:Y:S02]  /*71e0*/  HFMA2 R13, -RZ, RZ, 0, 0 ;  /* 0x00000000ff0d7431 */ /* 0x000fe400000001ff */
[----:B------:R-:W-:Y:S01]  /*71f0*/  IMAD.MOV.U32 R15, RZ, RZ, 0x1 ;  /* 0x00000001ff0f7424 */ /* 0x000fe200078e00ff */
[----:B------:R-:W2:Y:S01]  /*7200*/  LDCU.128 UR20, c[0x0][0xb10] ;  /* 0x00016200ff1477ac */ /* 0x000ea20008000c00 */
[----:B------:R-:W-:Y:S01]  /*7210*/  IMAD.MOV.U32 R14, RZ, RZ, RZ ;  /* 0x000000ffff0e7224 */ /* 0x000fe200078e00ff */
[----:B------:R-:W-:Y:S01]  /*7220*/  MOV R12, 0x1000 ;  /* 0x00001000000c7802 */ /* 0x000fe20000000f00 */
[----:B------:R-:W4:Y:S01]  /*7230*/  LDCU UR24, c[0x0][0x374] ;  /* 0x00006e80ff1877ac */ /* 0x000f220008000800 */
[----:B------:R-:W1:Y:S01]  /*7240*/  LDC.64 R2, c[0x0][0x888] ;  /* 0x00022200ff027b82 */ /* 0x000e620000000a00 */
[----:B------:R-:W4:Y:S01]  /*7250*/  LDCU UR13, c[0x0][0xb0c] ;  /* 0x00016180ff0d77ac */ /* 0x000f220008000800 */
[----:B------:R-:W4:Y:S06]  /*7260*/  LDCU UR18, c[0x0][0xb20] ;  /* 0x00016400ff1277ac */ /* 0x000f2c0008000800 */
[----:B------:R-:W1:Y:S01]  /*7270*/  LDC.64 R4, c[0x0][0x890] ;  /* 0x00022400ff047b82 */ /* 0x000e620000000a00 */
[----:B------:R-:W3:Y:S01]  /*7280*/  LDCU UR4, c[0x0][0xb30] ;  /* 0x00016600ff0477ac */ /* 0x000ee20008000800 */
[----:B------:R-:W-:Y:S01]  /*7290*/  UMOV UR19, 0x400 ;  /* 0x0000040000137882 */ /* 0x000fe20000000000 */
[----:B------:R-:W-:-:S02]  /*72a0*/  UISETP.GE.AND UP0, UPT, UR37, 0x1, UPT ;  /* 0x000000012500788c */ /* 0x000fc4000bf06270 */
[----:B------:R-:W-:Y:S02]  /*72b0*/  ULEA UR19, UR54, UR19, 0x18 ;  /* 0x0000001336137291 */ /* 0x000fe4000f8ec0ff */
[----:B------:R-:W-:Y:S02]  /*72c0*/  UP2UR UR5, UPR, URZ, 0x1 ;  /* 0x00000001ff057883 */ /* 0x000fe40008000000 */
[----:B--2---:R-:W-:Y:S02]  /*72d0*/  UIMAD.WIDE.U32 UR10, UR25, UR20, URZ ;  /* 0x00000014190a72a5 */ /* 0x004fe4000f8e00ff */
[----:B------:R-:W-:Y:S02]  /*72e0*/  UIADD3 UR5, UPT, UPT, UR19, 0x480, URZ ;  /* 0x0000048013057890 */ /* 0x000fe4000fffe0ff */
[----:B----4-:R-:W-:Y:S02]  /*72f0*/  UIMAD.WIDE.U32 UR8, UR24, UR23, URZ ;  /* 0x00000017180872a5 */ /* 0x010fe4000f8e00ff */
[----:B------:R-:W-:-:S02]  /*7300*/  UPLOP3.LUT UP3, UPT, UPT, UPT, UPT, 0x40, 0x4 ;  /* 0x000000000004789c */ /* 0x000fc40003f6e870 */
[----:B------:R-:W-:Y:S01]  /*7310*/  UISETP.NE.AND UP4, UPT, UR37, 0x1, UPT ;  /* 0x000000012500788c */ /* 0x000fe2000bf85270 */
[----:B------:R-:W2:Y:S01]  /*7320*/  LDCU.64 UR6, c[0x0][0xb28] ;  /* 0x00016500ff0677ac */ /* 0x000ea20008000a00 */
[----:B------:R-:W-:Y:S02]  /*7330*/  UISETP.NE.AND UP6, UPT, UR13, 0x1, UPT ;  /* 0x000000010d00788c */ /* 0x000fe4000bfc5270 */
[----:B------:R-:W-:Y:S02]  /*7340*/  UISETP.NE.AND UP5, UPT, UR22, 0x1, UPT ;  /* 0x000000011600788c */ /* 0x000fe4000bfa5270 */
[----:B------:R-:W-:Y:S02]  /*7350*/  UPRMT UR54, UR54, 0x654, UR5 ;  /* 0x0000065436367896 */ /* 0x000fe40008000005 */
[----:B------:R-:W-:Y:S02]  /*7360*/  USHF.R.U32.HI UR28, URZ, UR21, UR11 ;  /* 0x00000015ff1c7299 */ /* 0x000fe4000801160b */
[----:B------:R-:W-:-:S02]  /*7370*/  USHF.R.U32.HI UR27, URZ, UR18, UR9 ;  /* 0x00000012ff1b7299 */ /* 0x000fc40008011609 */
[----:B---3--:R-:W-:-:S11]  /*7380*/  UISETP.NE.AND UP2, UPT, UR4, 0x1, UPT ;  /* 0x000000010400788c */ /* 0x008fd6000bf45270 */
.L_x_162:
[C---:B------:R-:W-:Y:S02]  /*7390*/  LEA R7, R14.reuse, UR19, 0x3 ;  /* 0x000000130e077c11 */ /* 0x040fe4000f8e18ff */
[----:B------:R-:W-:Y:S02]  /*73a0*/  SHF.L.U32 R0, R13, 0x1f, RZ ;  /* 0x0000001f0d007819 */ /* 0x000fe400000006ff */
[----:B------:R-:W-:Y:S02]  /*73b0*/  LEA R8, R14, UR19, 0x4 ;  /* 0x000000130e087c11 */ /* 0x000fe4000f8e20ff */
[----:B---3--:R-:W3:Y:S02]  /*73c0*/  SYNCS.PHASECHK.TRANS64.TRYWAIT P0, [R7+URZ+0x4a0], R0 ;  /* 0x0004a000070075a7 */ /* 0x008ee400080011ff */
[----:B---3--:R-:W-:Y:S05]  /*73d0*/  @!P0 BRA `(.L_x_155) ;  /* 0x00000048000c8947 */ /* 0x008fea0003800000 */
.L_x_348:
[----:B------:R-:W4:Y:S01]  /*73e0*/  LDS.128 R8, [R8+0x530] ;  /* 0x0005300008087984 */ /* 0x000f220000000c00 */
[----:B------:R-:W-:Y:S01]  /*73f0*/  UISETP.GE.AND UP0, UPT, UR37, 0x1, UPT ;  /* 0x000000012500788c */ /* 0x000fe2000bf06270 */
[----:B------:R-:W-:Y:S01]  /*7400*/  @!PT LDS RZ, [RZ] ;  /* 0x00000000fffff984 */ /* 0x000fe20000000800 */
[----:B------:R-:W-:Y:S01]  /*7410*/  @!PT LDS RZ, [RZ] ;  /* 0x00000000fffff984 */ /* 0x000fe20000000800 */
[----:B------:R-:W-:Y:S01]  /*7420*/  @!PT LDS RZ, [RZ] ;  /* 0x00000000fffff984 */ /* 0x000fe20000000800 */
[----:B------:R-:W-:Y:S01]  /*7430*/  @!PT LDS RZ, [RZ] ;  /* 0x00000000fffff984 */ /* 0x000fe20000000800 */
[----:B------:R1:W-:Y:S06]  /*7440*/  MEMBAR.ALL.CTA ;  /* 0x0000000000007992 */ /* 0x0003ec0000008000 */
[----:B-1----:R-:W1:Y:S01]  /*7450*/  FENCE.VIEW.ASYNC.S ;  /* 0x00000000000073c6 */ /* 0x002e620000000000 */
[----:B----4-:R-:W-:Y:S11]  /*7460*/  LOP3.LUT P0, RZ, R10, 0x1, RZ, 0xc0, !PT ;  /* 0x000000010aff7812 */ /* 0x010ff6000780c0ff */
[----:B------:R-:W-:Y:S02]  /*7470*/  @!UPT UIADD3 URZ, UPT, UPT, URZ, URZ, URZ ;  /* 0x000000fffffff290 */ /* 0x000fe4000fffe0ff */
[----:B-1----:R-:W-:Y:S01]  /*7480*/  VOTEU.ANY UP1, P0 ;  /* 0x0000000000ff7886 */ /* 0x002fe20000020100 */
[----:B------:R-:W-:Y:S11]  /*7490*/  PLOP3.LUT P0, PT, PT, PT, UP1, 0x80, 0x8 ;  /* 0x000000000008781c */ /* 0x000ff60003f0f018 */
[----:B------:R-:W-:Y:S02]  /*74a0*/  @!UPT UIADD3 URZ, UPT, UPT, URZ, URZ, URZ ;  /* 0x000000fffffff290 */ /* 0x000fe4000fffe0ff */
[----:B---3--:R-:W-:Y:S02]  /*74b0*/  @P0 SHF.R.U32.HI R0, RZ, 0x10, R9 ;  /* 0x00000010ff000819 */ /* 0x008fe40000011609 */
[----:B------:R-:W-:Y:S02]  /*74c0*/  @P0 MOV R6, R8 ;  /* 0x0000000800060202 */ /* 0x000fe40000000f00 */
[----:B------:R-:W-:Y:S01]  /*74d0*/  @P0 R2UR UR4, R0 ;  /* 0x00000000000402ca */ /* 0x000fe200000e0000 */
[----:B------:R-:W-:Y:S01]  /*74e0*/  VIADD R0, R7, 0x4b0 ;  /* 0x000004b007007836 */ /* 0x000fe20000000000 */
[----:B------:R-:W-:Y:S02]  /*74f0*/  @P0 LOP3.LUT R8, R9, 0xffff, RZ, 0xc0, !PT ;  /* 0x0000ffff09080812 */ /* 0x000fe400078ec0ff */
[----:B------:R-:W-:Y:S02]  /*7500*/  @P0 R2UR UR8, R6 ;  /* 0x00000000060802ca */ /* 0x000fe400000e0000 */
[----:B------:R-:W-:Y:S02]  /*7510*/  PRMT R0, RZ, 0x654, R0 ;  /* 0x00000654ff007816 */ /* 0x000fe40000000000 */
[----:B------:R-:W-:Y:S02]  /*7520*/  @P0 R2UR UR5, R8 ;  /* 0x00000000080502ca */ /* 0x000fe400000e0000 */
[----:B------:R1:W-:Y:S03]  /*7530*/  SYNCS.ARRIVE.TRANS64.RED.A1T0 RZ, [R0+URZ], RZ ;  /* 0x000000ff00ff79a7 */ /* 0x0003e600081004ff */
[----:B------:R-:W-:Y:S04]  /*7540*/  @UP1 UMOV UR29, UR4 ;  /* 0x00000004001d1c82 */ /* 0x000fe80008000000 */
[----:B------:R-:W-:Y:S04]  /*7550*/  @UP1 UMOV UR15, UR8 ;  /* 0x00000008000f1c82 */ /* 0x000fe80008000000 */
[----:B------:R-:W-:Y:S01]  /*7560*/  @UP1 UMOV UR14, UR5 ;  /* 0x00000005000e1c82 */ /* 0x000fe20008000000 */
[----:B------:R-:W-:Y:S05]  /*7570*/  BRA.U !UP0, `(.L_x_156) ;  /* 0x0000000108947547 */ /* 0x000fea000b800000 */
[----:B------:R-:W-:Y:S02]  /*7580*/  UIMAD.WIDE.U32 UR30, UR14, UR23, URZ ;  /* 0x000000170e1e72a5 */ /* 0x000fe4000f8e00ff */
[----:B------:R-:W-:Y:S02]  /*7590*/  UIMAD.WIDE.U32 UR40, UR15, UR20, URZ ;  /* 0x000000140f2872a5 */ /* 0x000fe4000f8e00ff */
[----:B------:R-:W-:Y:S02]  /*75a0*/  USEL UR4, UR24, UR27, !UP5 ;  /* 0x0000001b18047287 */ /* 0x000fe4000e800000 */
[----:B------:R-:W-:Y:S02]  /*75b0*/  USHF.R.U32.HI UR32, URZ, UR18, UR31 ;  /* 0x00000012ff207299 */ /* 0x000fe4000801161f */
[----:B--2---:R-:W-:Y:S02]  /*75c0*/  UIMAD.WIDE.U32 UR38, UR4, UR6, URZ ;  /* 0x00000006042672a5 */ /* 0x004fe4000f8e00ff */
[----:B------:R-:W-:Y:S02]  /*75d0*/  USEL UR9, UR25, UR28, !UP6 ;  /* 0x0000001c19097287 */ /* 0x000fe4000f000000 */
[----:B------:R-:W-:Y:S02]  /*75e0*/  USEL UR8, UR14, UR32, !UP5 ;  /* 0x000000200e087287 */ /* 0x000fe4000e800000 */
[----:B------:R-:W-:Y:S02]  /*75f0*/  UIMAD.WIDE.U32 UR34, UR9, UR6, URZ ;  /* 0x00000006092272a5 */ /* 0x000fe4000f8e00ff */
[----:B------:R-:W-:Y:S02]  /*7600*/  UIMAD.WIDE.U32 UR16, UR8, UR6, URZ ;  /* 0x00000006081072a5 */ /* 0x000fe4000f8e00ff */
[----:B------:R-:W-:Y:S02]  /*7610*/  @UP4 USHF.R.U32.HI UR9, URZ, UR7, UR35 ;  /* 0x00000007ff094299 */ /* 0x000fe40008011623 */
[----:B------:R-:W-:Y:S02]  /*7620*/  USHF.R.U32.HI UR17, URZ, UR7, UR17 ;  /* 0x00000007ff117299 */ /* 0x000fe40008011611 */
[----:B------:R-:W-:Y:S02]  /*7630*/  UIMAD UR10, UR37, UR9, URZ ;  /* 0x00000009250a72a4 */ /* 0x000fe4000f8e02ff */
[----:B------:R-:W-:Y:S01]  /*7640*/  USEL UR17, UR8, UR17, !UP4 ;  /* 0x0000001108117287 */ /* 0x000fe2000e000000 */
[----:B------:R-:W-:Y:S02]  /*7650*/  UMOV UR31, UR41 ;  /* 0x00000029001f7c82 */ /* 0x000fe40008000000 */
[----:B------:R-:W-:Y:S02]  /*7660*/  USHF.R.U32.HI UR30, URZ, UR21, UR31 ;  /* 0x00000015ff1e7299 */ /* 0x000fe4000801161f */
[----:B------:R-:W-:Y:S02]  /*7670*/  UIADD3 UR16, UPT, UPT, -UR17, URZ, URZ ;  /* 0x000000ff11107290 */ /* 0x000fe4000fffe1ff */
[----:B------:R-:W-:Y:S02]  /*7680*/  USEL UR5, UR15, UR30, !UP6 ;  /* 0x0000001e0f057287 */ /* 0x000fe4000f000000 */
[----:B------:R-:W-:Y:S01]  /*7690*/  UIMAD UR16, UR37, UR16, UR8 ;  /* 0x00000010251072a4 */ /* 0x000fe2000f8e0208 */
[----:B------:R-:W-:Y:S02]  /*76a0*/  UMOV UR31, UR39 ;  /* 0x00000027001f7c82 */ /* 0x000fe40008000000 */
[----:B------:R-:W-:Y:S04]  /*76b0*/  @UP4 USHF.R.U32.HI UR4, URZ, UR7, UR31 ;  /* 0x00000007ff044299 */ /* 0x000fe8000801161f */
[----:B------:R-:W-:Y:S04]  /*76c0*/  UIMAD UR4, UR37, UR4, URZ ;  /* 0x00000004250472a4 */ /* 0x000fe8000f8e02ff */
[----:B------:R-:W-:Y:S04]  /*76d0*/  UISETP.GE.AND UP0, UPT, UR8, UR4, UPT ;  /* 0x000000040800728c */ /* 0x000fe8000bf06270 */
[----:B------:R-:W-:Y:S02]  /*76e0*/  UISETP.GE.OR UP0, UPT, UR5, UR10, UP0 ;  /* 0x0000000a0500728c */ /* 0x000fe40008706670 */
[----:B------:R-:W-:Y:S09]  /*76f0*/  UIMAD.WIDE.U32 UR10, UR5, UR6, URZ ;  /* 0x00000006050a72a5 */ /* 0x000ff2000f8e00ff */
[----:B------:R-:W-:Y:S04]  /*7700*/  @!UP0 USHF.R.U32.HI UR4, URZ, UR7, UR11 ;  /* 0x00000007ff048299 */ /* 0x000fe8000801160b */
[----:B------:R-:W-:Y:S04]  /*7710*/  @!UP0 USEL UR4, UR5, UR4, !UP4 ;  /* 0x0000000405048287 */ /* 0x000fe8000e000000 */
[----:B------:R-:W-:Y:S02]  /*7720*/  @!UP0 UIMAD UR12, UR9, UR16, UR4 ;  /* 0x00000010090c82a4 */ /* 0x000fe4000f8e0204 */
[----:B------:R-:W-:Y:S02]  /*7730*/  @!UP0 UIADD3 UR16, UPT, UPT, UR17, -UR4, URZ ;  /* 0x8000000411108290 */ /* 0x000fe4000fffe0ff */
[----:B------:R-:W-:Y:S02]  /*7740*/  UIADD3 UR9, UPT, UPT, -UR5, URZ, URZ ;  /* 0x000000ff05097290 */ /* 0x000fe4000fffe1ff */
[----:B------:R-:W-:Y:S02]  /*7750*/  UIADD3 UR4, UPT, UPT, -UR8, URZ, URZ ;  /* 0x000000ff08047290 */ /* 0x000fe4000fffe1ff */
[----:B------:R-:W-:Y:S02]  /*7760*/  @!UP0 UIMAD UR8, UR16, UR37, UR5 ;  /* 0x00000025100882a4 */ /* 0x000fe4000f8e0205 */
[----:B------:R-:W-:Y:S02]  /*7770*/  UIMAD UR15, UR13, UR9, UR15 ;  /* 0x000000090d0f72a4 */ /* 0x000fe4000f8e020f */
[----:B------:R-:W-:Y:S01]  /*7780*/  UIMAD UR14, UR22, UR4, UR14 ;  /* 0x00000004160e72a4 */ /* 0x000fe2000f8e020e */
[----:B------:R-:W-:Y:S02]  /*7790*/  @!UP0 UMOV UR5, UR12 ;  /* 0x0000000c00058c82 */ /* 0x000fe40008000000 */
[----:B------:R-:W-:Y:S02]  /*77a0*/  UIMAD UR15, UR5, UR13, UR15 ;  /* 0x0000000d050f72a4 */ /* 0x000fe4000f8e020f */
[----:B------:R-:W-:Y:S11]  /*77b0*/  UIMAD UR14, UR8, UR22, UR14 ;  /* 0x00000016080e72a4 */ /* 0x000ff6000f8e020e */
[----:B------:R-:W-:Y:S01]  /*77c0*/  @!UPT UIADD3 URZ, UPT, UPT, URZ, URZ, URZ ;  /* 0x000000fffffff290 */ /* 0x000fe2000fffe0ff */
.L_x_156:
[----:B------:R-:W3:Y:S01]  /*77d0*/  @!UP2 LDCU.128 UR8, c[0x0][0xb10] ;  /* 0x00016200ff08a7ac */ /* 0x000ee20008000c00 */
[C---:B------:R-:W-:Y:S02]  /*77e0*/  ISETP.NE.U32.AND P1, PT, R4.reuse, RZ, PT ;  /* 0x000000ff0400720c */ /* 0x040fe40003f25070 */
[----:B------:R-:W-:Y:S02]  /*77f0*/  ISETP.NE.U32.AND P0, PT, R4, RZ, PT ;  /* 0x000000ff0400720c */ /* 0x000fe40003f05070 */
[C---:B------:R-:W-:Y:S02]  /*7800*/  ISETP.NE.AND.EX P1, PT, R5.reuse, RZ, PT, P1 ;  /* 0x000000ff0500720c */ /* 0x040fe40003f25310 */
[----:B------:R-:W-:Y:S01]  /*7810*/  ISETP.NE.AND.EX P0, PT, R5, RZ, PT, P0 ;  /* 0x000000ff0500720c */ /* 0x000fe20003f05300 */
[----:B------:R-:W4:Y:S01]  /*7820*/  @!UP2 LDCU UR5, c[0x0][0xb0c] ;  /* 0x00016180ff05a7ac */ /* 0x000f220008000800 */
[----:B------:R-:W-:Y:S01]  /*7830*/  SHF.L.U32 R6, R15, 0x1f, RZ ;  /* 0x0000001f0f067819 */ /* 0x000fe200000006ff */
[----:B---3--:R-:W-:Y:S04]  /*7840*/  UIMAD.WIDE.U32 UR16, UR15, UR8, URZ ;  /* 0x000000080f1072a5 */ /* 0x008fe8000f8e00ff */
[----:B------:R-:W-:Y:S02]  /*7850*/  @!UP2 USHF.R.U32.HI UR4, URZ, UR9, UR17 ;  /* 0x00000009ff04a299 */ /* 0x000fe40008011611 */
[----:B------:R-:W-:Y:S02]  /*7860*/  UIMAD.WIDE.U32 UR16, UR14, UR11, URZ ;  /* 0x0000000b0e1072a5 */ /* 0x000fe4000f8e00ff */
[----:B----4-:R-:W-:Y:S04]  /*7870*/  @!UP2 UISETP.NE.AND UP0, UPT, UR5, 0x1, UPT ;  /* 0x000000010500a88c */ /* 0x010fe8000bf05270 */
[----:B------:R-:W-:Y:S02]  /*7880*/  @!UP2 USEL UR8, UR15, UR4, !UP0 ;  /* 0x000000040f08a287 */ /* 0x000fe4000c000000 */
[----:B------:R-:W-:Y:S01]  /*7890*/  @!UP2 UISETP.NE.AND UP0, UPT, UR10, 0x1, UPT ;  /* 0x000000010a00a88c */ /* 0x000fe2000bf05270 */
[----:B------:R-:W3:Y:S02]  /*78a0*/  @!UP2 LDCU UR4, c[0x0][0xb20] ;  /* 0x00016400ff04a7ac */ /* 0x000ee40008000800 */
[----:B---3--:R-:W-:Y:S04]  /*78b0*/  @!UP2 USHF.R.U32.HI UR4, URZ, UR4, UR17 ;  /* 0x00000004ff04a299 */ /* 0x008fe80008011611 */
[----:B------:R-:W-:Y:S04]  /*78c0*/  @!UP2 USEL UR9, UR14, UR4, !UP0 ;  /* 0x000000040e09a287 */ /* 0x000fe8000c000000 */
[----:B------:R-:W-:Y:S02]  /*78d0*/  @!UP2 UIADD3 UR4, UPT, UPT, -UR8, UR9, URZ ;  /* 0x000000090804a290 */ /* 0x000fe4000fffe1ff */
[----:B------:R-:W-:Y:S02]  /*78e0*/  @!UP2 UIADD3 UR8, UPT, UPT, UR8, -UR9, URZ ;  /* 0x800000090808a290 */ /* 0x000fe4000fffe0ff */
[----:B------:R-:W-:Y:S02]  /*78f0*/  @!UP2 UIMAD UR15, UR4, UR5, UR15 ;  /* 0x00000005040fa2a4 */ /* 0x000fe4000f8e020f */
[----:B------:R-:W-:Y:S01]  /*7900*/  @!UP2 UIMAD UR14, UR8, UR10, UR14 ;  /* 0x0000000a080ea2a4 */ /* 0x000fe2000f8e020e */
[----:B------:R-:W-:Y:S11]  /*7910*/  BRA.U UP3, `(.L_x_157) ;  /* 0x0000000103107547 */ /* 0x000ff6000b800000 */
[----:B------:R-:W-:Y:S04]  /*7920*/  MOV R7, UR26 ;  /* 0x0000001a00077c02 */ /* 0x000fe80008000f00 */
[----:B------:R-:W-:Y:S04]  /*7930*/  SHF.L.U32 R7, R7, 0x1f, RZ ;  /* 0x0000001f07077819 */ /* 0x000fe800000006ff */
[----:B------:R-:W3:Y:S02]  /*7940*/  SYNCS.PHASECHK.TRANS64.TRYWAIT P2, [UR19+0x498], R7 ;  /* 0x00049807ff0075a7 */ /* 0x000ee40008041113 */
[----:B---3--:R-:W-:Y:S05]  /*7950*/  @!P2 BRA `(.L_x_158) ;  /* 0x0000004000c0a947 */ /* 0x008fea0003800000 */
.L_x_157:
[----:B------:R-:W-:Y:S05]  /*7960*/  @!P1 BRA `(.L_x_159) ;  /* 0x00000000002c9947 */ /* 0x000fea0003800000 */
[----:B------:R-:W-:Y:S01]  /*7970*/  ISETP.NE.U32.AND P1, PT, R2, RZ, PT ;  /* 0x000000ff0200720c */ /* 0x000fe20003f25070 */
[----:B------:R-:W-:Y:S03]  /*7980*/  IMAD.MOV.U32 R81, RZ, RZ, 0x1 ;  /* 0x00000001ff517424 */ /* 0x000fe600078e00ff */
[----:B------:R-:W-:Y:S11]  /*7990*/  ISETP.NE.AND.EX P1, PT, R3, RZ, PT, P1 ;  /* 0x000000ff0300720c */ /* 0x000ff60003f25310 */
[----:B------:R-:W-:Y:S02]  /*79a0*/  @!UPT UIADD3 URZ, UPT, UPT, URZ, URZ, URZ ;  /* 0x000000fffffff290 */ /* 0x000fe4000fffe0ff */
[----:B------:R-:W3:Y:S01]  /*79b0*/  @P1 LDC.64 R8, c[0x0][0x888] ;  /* 0x00022200ff081b82 */ /* 0x000ee20000000a00 */
[----:B-1----:R-:W-:Y:S04]  /*79c0*/  @P1 IMAD R0, R4, UR36, RZ ;  /* 0x0000002404001c24 */ /* 0x002fe8000f8e02ff */
[----:B---3--:R-:W-:Y:S04]  /*79d0*/  @P1 IMAD.WIDE R8, R0, 0x4, R8 ;  /* 0x0000000400081825 */ /* 0x008fe800078e0208 */
[----:B------:R-:W-:Y:S01]  /*79e0*/  HFMA2 R0, -RZ, RZ, 0, 5.9604644775390625e-08 ;  /* 0x00000001ff007431 */ /* 0x000fe200000001ff */
[----:B-----5:R3:W5:Y:S04]  /*79f0*/  @P1 LDG.E R40, desc[UR52][R8.64] ;  /* 0x0000003408281981 */ /* 0x020768000c1e1900 */
[----:B------:R-:W-:Y:S01]  /*7a00*/  @!P1 PRMT R81, R0, 0x7610, R81 ;  /* 0x0000761000519816 */ /* 0x000fe20000000051 */
[----:B---3--:R-:W4:Y:S06]  /*7a10*/  @!P1 LDC R40, c[0x0][0x880] ;  /* 0x00022000ff289b82 */ /* 0x008f2c0000000800 */
.L_x_159:
[----:B----45:R-:W-:Y:S01]  /*7a20*/  @!P0 ISETP.EQ.AND P1, PT, R40, RZ, PT ;  /* 0x000000ff2800820c */ /* 0x030fe20003f22270 */
[----:B------:R-:W-:Y:S01]  /*7a30*/  @!UPT UIADD3 URZ, UPT, UPT, URZ, URZ, URZ ;  /* 0x000000fffffff290 */ /* 0x000fe2000fffe0ff */
[----:B------:R-:W-:Y:S11]  /*7a40*/  @!P0 BRA `(.L_x_160) ;  /* 0x0000000000188947 */ /* 0x000ff60003800000 */
[----:B------:R-:W-:Y:S02]  /*7a50*/  LOP3.LUT P0, RZ, R81, 0xff, RZ, 0xc0, !PT ;  /* 0x000000ff51ff7812 */ /* 0x000fe4000780c0ff */
[----:B------:R-:W-:Y:S04]  /*7a60*/  ISETP.NE.U32.AND P1, PT, R2, RZ, PT ;  /* 0x000000ff0200720c */ /* 0x000fe80003f25070 */
[----:B------:R-:W-:Y:S04]  /*7a70*/  ISETP.NE.AND.EX P1, PT, R3, RZ, PT, P1 ;  /* 0x000000ff0300720c */ /* 0x000fe80003f25310 */
[----:B------:R-:W-:Y:S03]  /*7a80*/  PLOP3.LUT P1, PT, P1, PT, PT, 0x8, 0x80 ;  /* 0x000000000080781c */ /* 0x000fe60000f2e170 */
[----:B------:R-:W-:Y:S11]  /*7a90*/  @P0 ISETP.EQ.AND P1, PT, R40, RZ, PT ;  /* 0x000000ff2800020c */ /* 0x000ff60003f22270 */
[----:B------:R-:W-:Y:S02]  /*7aa0*/  @!UPT UIADD3 URZ, UPT, UPT, URZ, URZ, URZ ;  /* 0x000000fffffff290 */ /* 0x000fe4000fffe0ff */
.L_x_160:
[----:B------:R-:W3:Y:S01]  /*7ab0*/  SYNCS.PHASECHK.TRANS64.TRYWAIT P0, [UR19+0x488], R6 ;  /* 0x00048806ff0075a7 */ /* 0x000ee20008001113 */
[----:B------:R-:W-:Y:S02]  /*7ac0*/  ELECT P2, URZ, PT ;  /* 0x0000000000ff782f */ /* 0x000fe40003840000 */
[----:B------:R-:W-:Y:S01]  /*7ad0*/  IADD3 R14, PT, PT, R14, 0x1, RZ ;  /* 0x000000010e0e7810 */ /* 0x000fe20007ffe0ff */
[----:B---3--:R-:W-:Y:S10]  /*7ae0*/  @!P0 BRA `(.L_x_161) ;  /* 0x0000004000748947 */ /* 0x008ff40003800000 */
.L_x_351:
[----:B------:R-:W-:Y:S01]  /*7af0*/  PLOP3.LUT P1, PT, P1, P2, PT, 0xf2, 0x2f ;  /* 0x00000000002f781c */ /* 0x000fe20000f25e72 */
[----:B------:R-:W-:Y:S01]  /*7b00*/  UMOV UR16, 0x0 ;  /* 0x0000000000107882 */ /* 0x000fe20000000000 */
[----:B------:R-:W-:Y:S01]  /*7b10*/  UMOV UR17, 0x10000000 ;  /* 0x1000000000117882 */ /* 0x000fe20000000000 */
[----:B------:R-:W-:Y:S01]  /*7b20*/  UMOV UR12, UR36 ;  /* 0x00000024000c7c82 */ /* 0x000fe20008000000 */
[----:B------:R-:W-:Y:S01]  /*7b30*/  LOP3.LUT R15, R15, 0x1, RZ, 0x3c, !PT ;  /* 0x000000010f0f7812 */ /* 0x000fe200078e3cff */
[----:B------:R-:W-:Y:S01]  /*7b40*/  UPLOP3.LUT UP3, UPT, UPT, UPT, UPT, 0x80, 0x8 ;  /* 0x000000000008789c */ /* 0x000fe20003f6f070 */
[----:B------:R-:W-:Y:S07]  /*7b50*/  UMOV UR36, UR29 ;  /* 0x0000001d00247c82 */ /* 0x000fee0008000000 */
[----:B-1----:R-:W-:Y:S01]  /*7b60*/  @!P1 IADD3 R6, P0, PT, R16, 0x580, RZ ;  /* 0x0000058010069810 */ /* 0x002fe20007f1e0ff */
[----:B------:R-:W-:Y:S03]  /*7b70*/  VOTEU.ALL UP0, P1 ;  /* 0x0000000000ff7886 */ /* 0x000fe60000800000 */
[----:B------:R-:W-:Y:S01]  /*7b80*/  @!P1 R2UR UR5, R6 ;  /* 0x00000000060592ca */ /* 0x000fe200000e0000 */
[----:B------:R-:W-:Y:S01]  /*7b90*/  @!P1 IMAD.X R0, RZ, RZ, R17, P0 ;  /* 0x000000ffff009224 */ /* 0x000fe200000e0611 */
[----:B------:R-:W-:Y:S01]  /*7ba0*/  @!UP0 USHF.L.U32 UR10, UR51, 0x6, URZ ;  /* 0x00000006330a8899 */ /* 0x000fe200080006ff */
[----:B------:R-:W-:Y:S01]  /*7bb0*/  ISETP.NE.AND P0, PT, R14, 0x2, PT ;  /* 0x000000020e00780c */ /* 0x000fe20003f05270 */
[----:B------:R-:W-:Y:S02]  /*7bc0*/  @!UP0 USHF.L.U32 UR11, UR50, 0x6, URZ ;  /* 0x00000006320b8899 */ /* 0x000fe400080006ff */
[----:B------:R-:W-:Y:S01]  /*7bd0*/  @!P1 R2UR UR4, R0 ;  /* 0x00000000000492ca */ /* 0x000fe200000e0000 */
[----:B------:R-:W-:Y:S01]  /*7be0*/  @!UP0 UIADD3 UR8, UPT, UPT, UR19, 0x600, URZ ;  /* 0x0000060013088890 */ /* 0x000fe2000fffe0ff */
[----:B------:R-:W-:Y:S01]  /*7bf0*/  SEL R0, RZ, 0x1, P0 ;  /* 0x00000001ff007807 */ /* 0x000fe20000000000 */
[----:B------:R-:W-:Y:S01]  /*7c00*/  @!UP0 UIADD3 UR9, UPT, UPT, UR19, 0x480, URZ ;  /* 0x0000048013098890 */ /* 0x000fe2000fffe0ff */
[----:B------:R-:W-:Y:S01]  /*7c10*/  SEL R14, R14, RZ, P0 ;  /* 0x000000ff0e0e7207 */ /* 0x000fe20000000000 */
[----:B------:R-:W-:Y:S01]  /*7c20*/  VOTEU.ALL UP0, P1 ;  /* 0x0000000000ff7886 */ /* 0x000fe20000800000 */
[----:B------:R-:W-:Y:S01]  /*7c30*/  LOP3.LUT R13, R13, R0, RZ, 0x3c, !PT ;  /* 0x000000000d0d7212 */ /* 0x000fe200078e3cff */
[----:B------:R-:W-:Y:S01]  /*7c40*/  IMAD.U32 R6, RZ, RZ, UR5 ;  /* 0x00000005ff067e24 */ /* 0x000fe2000f8e00ff */
[----:B------:R-:W-:Y:S02]  /*7c50*/  UIADD3 UR51, UPT, UPT, UR14, UR48, URZ ;  /* 0x000000300e337290 */ /* 0x000fe4000fffe0ff */
[----:B------:R-:W-:Y:S03]  /*7c60*/  UIADD3 UR50, UPT, UPT, UR15, UR49, URZ ;  /* 0x000000310f327290 */ /* 0x000fe6000fffe0ff */
[----:B------:R-:W-:Y:S01]  /*7c70*/  IMAD.U32 R7, RZ, RZ, UR4 ;  /* 0x00000004ff077e24 */ /* 0x000fe2000f8e00ff */
[----:B------:R-:W-:Y:S04]  /*7c80*/  @!P1 R2UR UR4, R6 ;  /* 0x00000000060492ca */ /* 0x000fe800000e0000 */
[----:B------:R-:W-:Y:S11]  /*7c90*/  @!P1 R2UR UR5, R7 ;  /* 0x00000000070592ca */ /* 0x000ff600000e0000 */
[----:B------:R-:W-:Y:S02]  /*7ca0*/  @!UPT UIADD3 URZ, UPT, UPT, URZ, URZ, URZ ;  /* 0x000000fffffff290 */ /* 0x000fe4000fffe0ff */
[----:B------:R3:W-:Y:S01]  /*7cb0*/  @!UP0 UTMALDG.3D [UR8], [UR4], desc[UR16] ;  /* 0x00001008040085b4 */ /* 0x0007e20008011000 */
[----:B------:R3:W-:Y:S01]  /*7cc0*/  @!P1 SYNCS.ARRIVE.TRANS64.RED.A0TR RZ, [UR19+0x480], R12 ;  /* 0x0004800cffff99a7 */ /* 0x0007e20008300413 */
[----:B------:R-:W-:Y:S01]  /*7cd0*/  SYNCS.ARRIVE.TRANS64.RED.A1T0 RZ, [UR54], RZ ;  /* 0x000000ffffff79a7 */ /* 0x000fe20008100436 */
[----:B------:R-:W-:Y:S05]  /*7ce0*/  BRA.U UP1, `(.L_x_162) ;  /* 0xfffffff501a87547 */ /* 0x000fea000b83ffff */
[----:B------:R-:W-:Y:S07]  /*7cf0*/  MOV R0, UR19 ;  /* 0x0000001300007c02 */ /* 0x000fee0008000f00 */
.L_x_163:
[----:B-1----:R-:W-:-:S04]  /*7d00*/  SHF.L.U32 R2, R15, 0x1f, RZ ;  /* 0x0000001f0f027819 */ /* 0x002fc800000006ff */
[----:B------:R1:W4:Y:S03]  /*7d10*/  SYNCS.PHASECHK.TRANS64.TRYWAIT P0, [R0+URZ+0x488], R2 ;  /* 0x00048802000075a7 */ /* 0x00032600080011ff */
[----:B----4-:R-:W-:Y:S05]  /*7d20*/  @!P0 NANOSLEEP.SYNCS 0x989680 ;  /* 0x009896800000895d */ /* 0x010fea0003900000 */
[----:B------:R-:W4:Y:S02]  /*7d30*/  @!P0 SYNCS.PHASECHK.TRANS64 P0, [R0+URZ+0x488], R2 ;  /* 0x00048802000085a7 */ /* 0x000f2400080010ff */
[----:B--234-:R-:W-:Y:S05]  /*7d40*/  @P0 EXIT ;  /* 0x000000000000094d */ /* 0x01cfea0003800000 */
[----:B------:R-:W-:Y:S05]  /*7d50*/  BRA `(.L_x_163) ;  /* 0xfffffffc00e87947 */ /* 0x000fea000383ffff */
.L_x_154:
[----:B------:R-:W-:-:S06]  /*7d60*/  UISETP.GE.AND UP0, UPT, UR11, 0x4, UPT ;  /* 0x000000040b00788c */ /* 0x000fcc000bf06270 */
[----:B------:R-:W-:-:S13]  /*7d70*/  PLOP3.LUT P0, PT, PT, PT, UP0, 0x80, 0x8 ;  /* 0x000000000008781c */ /* 0x000fda0003f0f008 */
[----:B-1----:R-:W-:Y:S05]  /*7d80*/  @!P0 EXIT ;  /* 0x000000000000894d */ /* 0x002fea0003800000 */
[----:B------:R-:W-:Y:S01]  /*7d90*/  BAR.SYNC.DEFER_BLOCKING 0x6, 0xa0 ;  /* 0x0182800000007b1d */ /* 0x000fe20000010000 */
[C---:B------:R-:W-:Y:S01]  /*7da0*/  IMAD.SHL.U32 R4, R78.reuse, 0x40, RZ ;  /* 0x000000404e047824 */ /* 0x040fe200078e00ff */
[----:B------:R-:W-:Y:S01]  /*7db0*/  SHF.R.U32.HI R5, RZ, 0x1, R78 ;  /* 0x00000001ff057819 */ /* 0x000fe2000001164e */
[C---:B------:R-:W-:Y:S01]  /*7dc0*/  IMAD.SHL.U32 R2, R78.reuse, 0x8, RZ ;  /* 0x000000084e027824 */ /* 0x040fe200078e00ff */
[----:B------:R-:W-:Y:S01]  /*7dd0*/  CS2R R86, SRZ ;  /* 0x0000000000567805 */ /* 0x000fe2000001ff00 */
[----:B------:R-:W-:Y:S01]  /*7de0*/  IMAD.U32 R37, R78, 0x10000, RZ ;  /* 0x000100004e257824 */ /* 0x000fe200078e00ff */
[----:B------:R-:W-:Y:S01]  /*7df0*/  UMOV UR57, 0x400 ;  /* 0x0000040000397882 */ /* 0x000fe20000000000 */
[C---:B------:R-:W-:Y:S01]  /*7e00*/  LOP3.LUT R3, R4.reuse, 0x180, RZ, 0xc0, !PT ;  /* 0x0000018004037812 */ /* 0x040fe200078ec0ff */
[----:B------:R-:W-:Y:S01]  /*7e10*/  ULEA UR57, UR54, UR57, 0x18 ;  /* 0x0000003936397291 */ /* 0x000fe2000f8ec0ff */
[----:B------:R-:W-:Y:S01]  /*7e20*/  LOP3.LUT R4, R4, 0x640, RZ, 0xc0, !PT ;  /* 0x0000064004047812 */ /* 0x000fe200078ec0ff */
[----:B------:R-:W1:Y:S01]  /*7e30*/  LDC.64 R70, c[0x0][0x888] ;  /* 0x00022200ff467b82 */ /* 0x000e620000000a00 */
[----:B------:R-:W-:Y:S01]  /*7e40*/  LOP3.LUT R2, R3, 0x30, R2, 0xf8, !PT ;  /* 0x0000003003027812 */ /* 0x000fe200078ef802 */
[----:B------:R-:W-:Y:S01]  /*7e50*/  IMAD.SHL.U32 R3, R82, 0x800, RZ ;  /* 0x0000080052037824 */ /* 0x000fe200078e00ff */
[----:B------:R-:W-:Y:S01]  /*7e60*/  UIADD3 UR4, UPT, UPT, UR57, 0x1600, URZ ;  /* 0x0000160039047890 */ /* 0x000fe2000fffe0ff */
[----:B------:R-:W-:Y:S01]  /*7e70*/  IMAD.SHL.U32 R79, R78, 0x10, RZ ;  /* 0x000000104e4f7824 */ /* 0x000fe200078e00ff */
[----:B------:R-:W-:Y:S01]  /*7e80*/  LOP3.LUT R2, R2, 0x20, R5, 0x78, !PT ;  /* 0x0000002002027812 */ /* 0x000fe200078e7805 */
[----:B------:R-:W-:Y:S01]  /*7e90*/  IMAD.MOV.U32 R36, RZ, RZ, RZ ;  /* 0x000000ffff247224 */ /* 0x000fe200078e00ff */
[----:B------:R-:W-:Y:S01]  /*7ea0*/  LOP3.LUT R3, R4, 0x800, R3, 0xf8, !PT ;  /* 0x0000080004037812 */ /* 0x000fe200078ef803 */
[----:B------:R-:W2:Y:S01]  /*7eb0*/  LDC.64 R76, c[0x0][0x890] ;  /* 0x00022400ff4c7b82 */ /* 0x000ea20000000a00 */
[----:B------:R-:W-:-:S02]  /*7ec0*/  LOP3.LUT R79, R79, 0x20, RZ, 0xc0, !PT ;  /* 0x000000204f4f7812 */ /* 0x000fc400078ec0ff */
[----:B------:R-:W-:Y:S02]  /*7ed0*/  CS2R R84, SRZ ;  /* 0x0000000000547805 */ /* 0x000fe4000001ff00 */
[----:B------:R-:W-:Y:S01]  /*7ee0*/  LOP3.LUT R80, R3, R2, RZ, 0xfc, !PT ;  /* 0x0000000203507212 */ /* 0x000fe200078efcff */
[----:B------:R-:W-:Y:S01]  /*7ef0*/  IMAD.SHL.U32 R3, R82, 0x200000, RZ ;  /* 0x0020000052037824 */ /* 0x000fe200078e00ff */
[----:B------:R-:W3:Y:S01]  /*7f00*/  LDCU UR59, c[0x0][0x370] ;  /* 0x00006e00ff3b77ac */ /* 0x000ee20008000800 */
[----:B------:R-:W4:Y:S01]  /*7f10*/  LDS R0, [UR57+0x550] ;  /* 0x00055039ff007984 */ /* 0x000f220008000800 */
[----:B------:R-:W-:Y:S01]  /*7f20*/  IMAD.U32 R88, RZ, RZ, UR4 ;  /* 0x00000004ff587e24 */ /* 0x000fe2000f8e00ff */
[----:B------:R-:W1:Y:S01]  /*7f30*/  LDC.64 R74, c[0x0][0x8b0] ;  /* 0x00022c00ff4a7b82 */ /* 0x000e620000000a00 */
[----:B------:R-:W-:Y:S01]  /*7f40*/  LOP3.LUT R3, R3, 0x200000, RZ, 0xc0, !PT ;  /* 0x0020000003037812 */ /* 0x000fe200078ec0ff */
[----:B------:R-:W-:Y:S01]  /*7f50*/  VIADD R2, R80, UR57 ;  /* 0x0000003950027c36 */ /* 0x000fe20008000000 */
[----:B------:R-:W1:Y:S02]  /*7f60*/  LDCU.64 UR62, c[0x0][0x348] ;  /* 0x00006900ff3e77ac */ /* 0x000e640008000a00 */
[----:B------:R-:W-:-:S02]  /*7f70*/  LOP3.LUT R37, R3, 0x400000, R37, 0xf8, !PT ;  /* 0x0040000003257812 */ /* 0x000fc400078ef825 */
[----:B------:R-:W-:Y:S01]  /*7f80*/  IADD3 R79, PT, PT, -R79, 0x600, R2 ;  /* 0x000006004f4f7810 */ /* 0x000fe20007ffe102 */
[----:B------:R-:W1:Y:S01]  /*7f90*/  LDC.64 R72, c[0x0][0x8a8] ;  /* 0x00022a00ff487b82 */ /* 0x000e620000000a00 */
[----:B------:R-:W1:Y:S01]  /*7fa0*/  LDCU UR41, c[0x0][0xb0c] ;  /* 0x00016180ff2977ac */ /* 0x000e620008000800 */
[----:B------:R-:W1:Y:S01]  /*7fb0*/  LDCU UR55, c[0x0][0xb20] ;  /* 0x00016400ff3777ac */ /* 0x000e620008000800 */
[----:B------:R-:W1:Y:S01]  /*7fc0*/  LDCU UR40, c[0x0][0xb30] ;  /* 0x00016600ff2877ac */ /* 0x000e620008000800 */
[----:B------:R-:W1:Y:S01]  /*7fd0*/  LDCU.64 UR38, c[0x0][0xb28] ;  /* 0x00016500ff2677ac */ /* 0x000e620008000a00 */
[----:B------:R-:W1:Y:S01]  /*7fe0*/  LDCU.128 UR44, c[0x0][0xb10] ;  /* 0x00016200ff2c77ac */ /* 0x000e620008000c00 */
[----:B------:R-:W1:Y:S01]  /*7ff0*/  LDCU UR58, c[0x0][0x374] ;  /* 0x00006e80ff3a77ac */ /* 0x000e620008000800 */
[----:B------:R-:W-:Y:S01]  /*8000*/  UIADD3 UR56, UPT, UPT, UR57, 0x600, URZ ;  /* 0x0000060039387890 */ /* 0x000fe2000fffe0ff */
[----:B--234-:R-:W-:-:S11]  /*8010*/  IMAD.IADD R37, R0, 0x1, R37 ;  /* 0x0000000100257824 */ /* 0x01cfd600078e0225 */
.L_x_181:
[----:B------:R-:W-:Y:S02]  /*8020*/  LEA R3, R84, UR57, 0x3 ;  /* 0x0000003954037c11 */ /* 0x000fe4000f8e18ff */
[----:B------:R-:W-:Y:S02]  /*8030*/  SHF.L.U32 R0, R86, 0x1f, RZ ;  /* 0x0000001f56007819 */ /* 0x000fe400000006ff */
[----:B------:R-:W-:Y:S02]  /*8040*/  LEA R4, R84, UR57, 0x4 ;  /* 0x0000003954047c11 */ /* 0x000fe4000f8e20ff */
[----:B--2---:R-:W2:Y:S02]  /*8050*/  SYNCS.PHASECHK.TRANS64.TRYWAIT P0, [R3+URZ+0x4a0], R0 ;  /* 0x0004a000030075a7 */ /* 0x004ea400080011ff */
[----:B-12---:R-:W-:Y:S05]  /*8060*/  @!P0 BRA `(.L_x_164) ;  /* 0x0000003c002c8947 */ /* 0x006fea0003800000 */
.L_x_352:
[----:B------:R-:W3:Y:S01]  /*8070*/  LDS.128 R4, [R4+0x530] ;  /* 0x0005300004047984 */ /* 0x000ee20000000c00 */
[----:B------:R-:W-:Y:S01]  /*8080*/  UISETP.GE.AND UP0, UPT, UR37, 0x1, UPT ;  /* 0x000000012500788c */ /* 0x000fe2000bf06270 */
[----:B------:R-:W-:Y:S01]  /*8090*/  @!PT LDS RZ, [RZ] ;  /* 0x00000000fffff984 */ /* 0x000fe20000000800 */
[----:B------:R-:W-:Y:S01]  /*80a0*/  @!PT LDS RZ, [RZ] ;  /* 0x00000000fffff984 */ /* 0x000fe20000000800 */
[----:B------:R-:W-:Y:S01]  /*80b0*/  @!PT LDS RZ, [RZ] ;  /* 0x00000000fffff984 */ /* 0x000fe20000000800 */
[----:B------:R-:W-:Y:S01]  /*80c0*/  @!PT LDS RZ, [RZ] ;  /* 0x00000000fffff984 */ /* 0x000fe20000000800 */
[----:B------:R4:W-:Y:S06]  /*80d0*/  MEMBAR.ALL.CTA ;  /* 0x0000000000007992 */ /* 0x0009ec0000008000 */
[----:B----4-:R-:W4:Y:S01]  /*80e0*/  FENCE.VIEW.ASYNC.S ;  /* 0x00000000000073c6 */ /* 0x010f220000000000 */
[----:B---3--:R-:W-:Y:S11]  /*80f0*/  LOP3.LUT P0, RZ, R6, 0x1, RZ, 0xc0, !PT ;  /* 0x0000000106ff7812 */ /* 0x008ff6000780c0ff */
[----:B------:R-:W-:Y:S02]  /*8100*/  @!UPT UIADD3 URZ, UPT, UPT, URZ, URZ, URZ ;  /* 0x000000fffffff290 */ /* 0x000fe4000fffe0ff */
[----:B----4-:R-:W-:Y:S01]  /*8110*/  VOTEU.ANY UP1, P0 ;  /* 0x0000000000ff7886 */ /* 0x010fe20000020100 */
[----:B------:R-:W-:Y:S01]  /*8120*/  PLOP3.LUT P0, PT, PT, PT, UP1, 0x80, 0x8 ;  /* 0x000000000008781c */ /* 0x000fe20003f0f018 */
[----:B------:R-:W-:Y:S11]  /*8130*/  UP2UR UR61, UPR, URZ, 0x2 ;  /* 0x00000002ff3d7883 */ /* 0x000ff60008000000 */
[----:B------:R-:W-:Y:S01]  /*8140*/  @!UPT UIADD3 URZ, UPT, UPT, URZ, URZ, URZ ;  /* 0x000000fffffff290 */ /* 0x000fe2000fffe0ff */
[----:B--2---:R-:W-:Y:S02]  /*8150*/  @P0 SHF.R.U32.HI R0, RZ, 0x10, R5 ;  /* 0x00000010ff000819 */ /* 0x004fe40000011605 */
        /* <DEDUP_REMOVED lines=12> */
[----:B-1----:R-:W-:Y:S02]  /*8220*/  UIMAD.WIDE.U32 UR14, UR58, UR47, URZ ;  /* 0x0000002f3a0e72a5 */ /* 0x002fe4000f8e00ff */
[----:B------:R-:W-:Y:S02]  /*8230*/  UISETP.NE.AND UP0, UPT, UR46, 0x1, UPT ;  /* 0x000000012e00788c */ /* 0x000fe4000bf05270 */
[----:B------:R-:W-:Y:S02]  /*8240*/  USHF.R.U32.HI UR15, URZ, UR55, UR15 ;  /* 0x00000037ff0f7299 */ /* 0x000fe4000801160f */
[----:B------:R-:W-:Y:S02]  /*8250*/  UIMAD.WIDE.U32 UR18, UR59, UR44, URZ ;  /* 0x0000002c3b1272a5 */ /* 0x000fe4000f8e00ff */
[----:B------:R-:W-:Y:S02]  /*8260*/  UIMAD.WIDE.U32 UR20, UR42, UR47, URZ ;  /* 0x0000002f2a1472a5 */ /* 0x000fe4000f8e00ff */
[----:B------:R-:W-:Y:S02]  /*8270*/  USEL UR4, UR58, UR15, !UP0 ;  /* 0x0000000f3a047287 */ /* 0x000fe4000c000000 */
[----:B------:R-:W-:Y:S02]  /*8280*/  UISETP.NE.AND UP2, UPT, UR37, 0x1, UPT ;  /* 0x000000012500788c */ /* 0x000fe4000bf45270 */
[----:B------:R-:W-:Y:S02]  /*8290*/  USHF.R.U32.HI UR14, URZ, UR45, UR19 ;  /* 0x0000002dff0e7299 */ /* 0x000fe40008011613 */
[----:B------:R-:W-:Y:S02]  /*82a0*/  USHF.R.U32.HI UR15, URZ, UR55, UR21 ;  /* 0x00000037ff0f7299 */ /* 0x000fe40008011615 */
[----:B------:R-:W-:Y:S02]  /*82b0*/  UIMAD.WIDE.U32 UR18, UR4, UR38, URZ ;  /* 0x00000026041272a5 */ /* 0x000fe4000f8e00ff */
[----:B------:R-:W-:Y:S02]  /*82c0*/  UISETP.NE.AND UP1, UPT, UR41, 0x1, UPT ;  /* 0x000000012900788c */ /* 0x000fe4000bf25270 */
[----:B------:R-:W-:Y:S02]  /*82d0*/  UIMAD.WIDE.U32 UR16, UR43, UR44, URZ ;  /* 0x0000002c2b1072a5 */ /* 0x000fe4000f8e00ff */
[----:B------:R-:W-:Y:S02]  /*82e0*/  USEL UR8, UR42, UR15, !UP0 ;  /* 0x0000000f2a087287 */ /* 0x000fe4000c000000 */
[----:B------:R-:W-:Y:S02]  /*82f0*/  USEL UR9, UR59, UR14, !UP1 ;  /* 0x0000000e3b097287 */ /* 0x000fe4000c800000 */
[----:B------:R-:W-:Y:S02]  /*8300*/  USHF.R.U32.HI UR14, URZ, UR45, UR17 ;  /* 0x0000002dff0e7299 */ /* 0x000fe40008011611 */
[----:B------:R-:W-:Y:S02]  /*8310*/  UIMAD.WIDE.U32 UR16, UR9, UR38, URZ ;  /* 0x00000026091072a5 */ /* 0x000fe4000f8e00ff */
[----:B------:R-:W-:Y:S02]  /*8320*/  USEL UR5, UR43, UR14, !UP1 ;  /* 0x0000000e2b057287 */ /* 0x000fe4000c800000 */
[----:B------:R-:W-:Y:S02]  /*8330*/  @UP2 USHF.R.U32.HI UR9, URZ, UR39, UR17 ;  /* 0x00000027ff092299 */ /* 0x000fe40008011611 */
[----:B------:R-:W-:Y:S02]  /*8340*/  UIMAD.WIDE.U32 UR12, UR8, UR38, URZ ;  /* 0x00000026080c72a5 */ /* 0x000fe4000f8e00ff */
[----:B------:R-:W-:Y:S02]  /*8350*/  UIMAD UR6, UR37, UR9, URZ ;  /* 0x00000009250672a4 */ /* 0x000fe4000f8e02ff */
[----:B------:R-:W-:Y:S01]  /*8360*/  USHF.R.U32.HI UR11, URZ, UR39, UR13 ;  /* 0x00000027ff0b7299 */ /* 0x000fe2000801160d */
[----:B------:R-:W-:Y:S02]  /*8370*/  UMOV UR15, UR19 ;  /* 0x00000013000f7c82 */ /* 0x000fe40008000000 */
[----:B------:R-:W-:Y:S02]  /*8380*/  @UP2 USHF.R.U32.HI UR4, URZ, UR39, UR15 ;  /* 0x00000027ff042299 */ /* 0x000fe4000801160f */
[----:B------:R-:W-:Y:S02]  /*8390*/  USEL UR12, UR8, UR11, !UP2 ;  /* 0x0000000b080c7287 */ /* 0x000fe4000d000000 */
[----:B------:R-:W-:Y:S02]  /*83a0*/  UIMAD UR4, UR37, UR4, URZ ;  /* 0x00000004250472a4 */ /* 0x000fe4000f8e02ff */
[----:B------:R-:W-:Y:S02]  /*83b0*/  UIADD3 UR11, UPT, UPT, -UR12, URZ, URZ ;  /* 0x000000ff0c0b7290 */ /* 0x000fe4000fffe1ff */
[----:B------:R-:W-:Y:S02]  /*83c0*/  UISETP.GE.AND UP0, UPT, UR8, UR4, UPT ;  /* 0x000000040800728c */ /* 0x000fe4000bf06270 */
[----:B------:R-:W-:Y:S02]  /*83d0*/  UIMAD UR11, UR37, UR11, UR8 ;  /* 0x0000000b250b72a4 */ /* 0x000fe4000f8e0208 */
[----:B------:R-:W-:Y:S02]  /*83e0*/  UISETP.GE.OR UP0, UPT, UR5, UR6, UP0 ;  /* 0x000000060500728c */ /* 0x000fe40008706670 */
[----:B------:R-:W-:Y:S02]  /*83f0*/  UIMAD.WIDE.U32 UR6, UR5, UR38, URZ ;  /* 0x00000026050672a5 */ /* 0x000fe4000f8e00ff */
[----:B------:R-:W-:Y:S04]  /*8400*/  UIADD3 UR6, UPT, UPT, -UR8, URZ, URZ ;  /* 0x000000ff08067290 */ /* 0x000fe8000fffe1ff */
[----:B------:R-:W-:Y:S03]  /*8410*/  UIMAD UR42, UR46, UR6, UR42 ;  /* 0x000000062e2a72a4 */ /* 0x000fe6000f8e022a */
[----:B------:R-:W-:Y:S02]  /*8420*/  @!UP0 USHF.R.U32.HI UR4, URZ, UR39, UR7 ;  /* 0x00000027ff048299 */ /* 0x000fe40008011607 */
[----:B------:R-:W-:Y:S02]  /*8430*/  UIADD3 UR7, UPT, UPT, -UR5, URZ, URZ ;  /* 0x000000ff05077290 */ /* 0x000fe4000fffe1ff */
[----:B------:R-:W-:Y:S02]  /*8440*/  @!UP0 USEL UR4, UR5, UR4, !UP2 ;  /* 0x0000000405048287 */ /* 0x000fe4000d000000 */
[----:B------:R-:W-:Y:S02]  /*8450*/  UIMAD UR43, UR41, UR7, UR43 ;  /* 0x00000007292b72a4 */ /* 0x000fe4000f8e022b */
[----:B------:R-:W-:Y:S02]  /*8460*/  @!UP0 UIMAD UR10, UR9, UR11, UR4 ;  /* 0x0000000b090a82a4 */ /* 0x000fe4000f8e0204 */
[----:B------:R-:W-:Y:S04]  /*8470*/  @!UP0 UIADD3 UR11, UPT, UPT, UR12, -UR4, URZ ;  /* 0x800000040c0b8290 */ /* 0x000fe8000fffe0ff */
[----:B------:R-:W-:Y:S03]  /*8480*/  @!UP0 UIMAD UR8, UR11, UR37, UR5 ;  /* 0x000000250b0882a4 */ /* 0x000fe6000f8e0205 */
[----:B------:R-:W-:Y:S02]  /*8490*/  @!UP0 UMOV UR5, UR10 ;  /* 0x0000000a00058c82 */ /* 0x000fe40008000000 */
[----:B------:R-:W-:Y:S02]  /*84a0*/  UIMAD UR43, UR5, UR41, UR43 ;  /* 0x00000029052b72a4 */ /* 0x000fe4000f8e022b */
[----:B------:R-:W-:Y:S11]  /*84b0*/  UIMAD UR42, UR8, UR46, UR42 ;  /* 0x0000002e082a72a4 */ /* 0x000ff6000f8e022a */
[----:B------:R-:W-:Y:S01]  /*84c0*/  @!UPT UIADD3 URZ, UPT, UPT, URZ, URZ, URZ ;  /* 0x000000fffffff290 */ /* 0x000fe2000fffe0ff */
.L_x_165:
[----:B-1----:R-:W-:Y:S01]  /*84d0*/  UISETP.NE.AND UP0, UPT, UR40, 0x1, UPT ;  /* 0x000000012800788c */ /* 0x002fe2000bf05270 */
[----:B------:R-:W-:Y:S10]  /*84e0*/  IADD3 R84, PT, PT, R84, 0x1, RZ ;  /* 0x0000000154547810 */ /* 0x000ff40007ffe0ff */
[----:B------:R-:W1:Y:S01]  /*84f0*/  @!UP0 LDCU.128 UR8, c[0x0][0xb10] ;  /* 0x00016200ff0887ac */ /* 0x000e620008000c00 */
[----:B------:R-:W3:Y:S01]  /*8500*/  @!UP0 LDCU UR5, c[0x0][0xb0c] ;  /* 0x00016180ff0587ac */ /* 0x000ee20008000800 */
[----:B------:R-:W4:Y:S01]  /*8510*/  @!UP0 LDCU UR4, c[0x0][0xb20] ;  /* 0x00016400ff0487ac */ /* 0x000f220008000800 */
[----:B-1----:R-:W-:Y:S02]  /*8520*/  UIMAD.WIDE.U32 UR6, UR43, UR8, URZ ;  /* 0x000000082b0672a5 */ /* 0x002fe4000f8e00ff */
[----:B------:R-:W-:Y:S02]  /*8530*/  UIMAD.WIDE.U32 UR12, UR42, UR11, URZ ;  /* 0x0000000b2a0c72a5 */ /* 0x000fe4000f8e00ff */
[----:B------:R-:W-:Y:S02]  /*8540*/  @!UP0 UISETP.NE.AND UP1, UPT, UR10, 0x1, UPT ;  /* 0x000000010a00888c */ /* 0x000fe4000bf25270 */
[----:B------:R-:W-:Y:S02]  /*8550*/  @!UP0 USHF.R.U32.HI UR7, URZ, UR9, UR7 ;  /* 0x00000009ff078299 */ /* 0x000fe40008011607 */
[----:B---3--:R-:W-:Y:S02]  /*8560*/  @!UP0 UISETP.NE.AND UP2, UPT, UR5, 0x1, UPT ;  /* 0x000000010500888c */ /* 0x008fe4000bf45270 */
[----:B----4-:R-:W-:Y:S02]  /*8570*/  @!UP0 USHF.R.U32.HI UR4, URZ, UR4, UR13 ;  /* 0x00000004ff048299 */ /* 0x010fe4000801160d */
[----:B------:R-:W-:Y:S02]  /*8580*/  @!UP0 USEL UR7, UR43, UR7, !UP2 ;  /* 0x000000072b078287 */ /* 0x000fe4000d000000 */
[----:B------:R-:W-:Y:S04]  /*8590*/  @!UP0 USEL UR6, UR42, UR4, !UP1 ;  /* 0x000000042a068287 */ /* 0x000fe8000c800000 */
[----:B------:R-:W-:Y:S02]  /*85a0*/  @!UP0 UIADD3 UR4, UPT, UPT, -UR7, UR6, URZ ;  /* 0x0000000607048290 */ /* 0x000fe4000fffe1ff */
[----:B------:R-:W-:Y:S02]  /*85b0*/  @!UP0 UIADD3 UR6, UPT, UPT, UR7, -UR6, URZ ;  /* 0x8000000607068290 */ /* 0x000fe4000fffe0ff */
[----:B------:R-:W-:Y:S02]  /*85c0*/  @!UP0 UIMAD UR43, UR4, UR5, UR43 ;  /* 0x00000005042b82a4 */ /* 0x000fe4000f8e022b */
[----:B------:R-:W-:Y:S02]  /*85d0*/  @!UP0 UIMAD UR42, UR6, UR10, UR42 ;  /* 0x0000000a062a82a4 */ /* 0x000fe4000f8e022a */
[----:B------:R-:W-:Y:S09]  /*85e0*/  ULOP3.LUT UP0, URZ, UR56, 0x1b0, URZ, 0xc0, !UPT ;  /* 0x000001b038ff7892 */ /* 0x000ff2000f80c0ff */
[----:B------:R-:W-:Y:S05]  /*85f0*/  BRA.U !UP0, `(.L_x_166) ;  /* 0x0000000108407547 */ /* 0x000fea000b800000 */
[----:B------:R-:W1:Y:S01]  /*8600*/  LDCU.64 UR8, c[0x4][0x80] ;  /* 0x01001000ff0877ac */ /* 0x000e620008000a00 */
[----:B------:R-:W-:Y:S01]  /*8610*/  MOV R3, 0x0 ;  /* 0x0000000000037802 */ /* 0x000fe20000000f00 */
[----:B------:R-:W-:Y:S02]  /*8620*/  HFMA2 R12, -RZ, RZ, 0, 5.9604644775390625e-08 ;  /* 0x00000001ff0c7431 */ /* 0x000fe400000001ff */
[----:B------:R-:W-:Y:S02]  /*8630*/  IMAD.MOV.U32 R8, RZ, RZ, 0x70 ;  /* 0x00000070ff087424 */ /* 0x000fe400078e00ff */
[----:B------:R-:W-:Y:S01]  /*8640*/  IMAD.MOV.U32 R13, RZ, RZ, RZ ;  /* 0x000000ffff0d7224 */ /* 0x000fe200078e00ff */
[----:B------:R-:W3:Y:S01]  /*8650*/  LDCU.64 UR6, c[0x4][0x88] ;  /* 0x01001100ff0677ac */ /* 0x000ee20008000a00 */
[----:B------:R-:W4:Y:S01]  /*8660*/  LDC.64 R2, c[0x4][R3] ;  /* 0x0100000003027b82 */ /* 0x000f220000000a00 */
[----:B------:R-:W2:Y:S01]  /*8670*/  LDCU.64 UR4, c[0x4][0x8] ;  /* 0x01000100ff0477ac */ /* 0x000ea20008000a00 */
[----:B-1----:R-:W-:Y:S01]  /*8680*/  MOV R5, UR9 ;  /* 0x0000000900057c02 */ /* 0x002fe20008000f00 */
[----:B------:R-:W-:Y:S01]  /*8690*/  IMAD.U32 R4, RZ, RZ, UR8 ;  /* 0x00000008ff047e24 */ /* 0x000fe2000f8e00ff */
[----:B---3--:R-:W-:Y:S01]  /*86a0*/  MOV R7, UR7 ;  /* 0x0000000700077c02 */ /* 0x008fe20008000f00 */
[----:B------:R-:W-:Y:S01]  /*86b0*/  IMAD.U32 R6, RZ, RZ, UR6 ;  /* 0x00000006ff067e24 */ /* 0x000fe2000f8e00ff */
[----:B--2---:R-:W-:Y:S01]  /*86c0*/  MOV R11, UR5 ;  /* 0x00000005000b7c02 */ /* 0x004fe20008000f00 */
[----:B------:R-:W-:Y:S02]  /*86d0*/  IMAD.U32 R10, RZ, RZ, UR4 ;  /* 0x00000004ff0a7e24 */ /* 0x000fe4000f8e00ff */
[----:B------:R-:W-:Y:S07]  /*86e0*/  LEPC R20, `(.L_x_166) ;  /* 0x000000001014794e */ /* 0x000fee0000000000 */
[----:B----45:R-:W-:Y:S05]  /*86f0*/  CALL.ABS.NOINC R2 ;  /* 0x0000000002007343 */ /* 0x030fea0003c00000 */
.L_x_166:
[----:B------:R-:W-:Y:S01]  /*8700*/  LOP3.LUT P0, RZ, R88, 0x1b0, RZ, 0xc0, !PT ;  /* 0x000001b058ff7812 */ /* 0x000fe2000780c0ff */
[----:B------:R-:W-:Y:S11]  /*8710*/  BSSY.RECONVERGENT B6, `(.L_x_167) ;  /* 0x0000013000067945 */ /* 0x000ff60003800200 */
[----:B------:R-:W-:Y:S01]  /*8720*/  @!UPT UIADD3 URZ, UPT, UPT, URZ, URZ, URZ ;  /* 0x000000fffffff290 */ /* 0x000fe2000fffe0ff */
[----:B------:R-:W-:Y:S05]  /*8730*/  @!P0 BRA `(.L_x_168) ;  /* 0x0000000000408947 */ /* 0x000fea0003800000 */
        /* <DEDUP_REMOVED lines=16> */
.L_x_168:
[----:B------:R-:W-:Y:S05]  /*8840*/  BSYNC.RECONVERGENT B6 ;  /* 0x0000000000067941 */ /* 0x000fea0003800200 */
.L_x_167:
[----:B------:R-:W-:Y:S02]  /*8850*/  ISETP.NE.U32.AND P0, PT, R70, RZ, PT ;  /* 0x000000ff4600720c */ /* 0x000fe40003f05070 */
[C---:B------:R-:W-:Y:S02]  /*8860*/  ISETP.NE.U32.AND P2, PT, R76.reuse, RZ, PT ;  /* 0x000000ff4c00720c */ /* 0x040fe40003f45070 */
[----:B------:R-:W-:Y:S02]  /*8870*/  ISETP.NE.AND.EX P0, PT, R71, RZ, PT, P0 ;  /* 0x000000ff4700720c */ /* 0x000fe40003f05300 */
[----:B------:R-:W-:Y:S02]  /*8880*/  ISETP.NE.U32.AND P4, PT, R76, RZ, PT ;  /* 0x000000ff4c00720c */ /* 0x000fe40003f85070 */
[C---:B------:R-:W-:Y:S02]  /*8890*/  ISETP.NE.AND.EX P2, PT, R77.reuse, RZ, P0, P2 ;  /* 0x000000ff4d00720c */ /* 0x040fe40000745320 */
[----:B------:R-:W-:Y:S02]  /*88a0*/  ISETP.NE.AND.EX P4, PT, R77, RZ, PT, P4 ;  /* 0x000000ff4d00720c */ /* 0x000fe40003f85340 */
[----:B------:R-:W-:Y:S02]  /*88b0*/  ISETP.NE.U32.AND P5, PT, R74, RZ, PT ;  /* 0x000000ff4a00720c */ /* 0x000fe40003fa5070 */
[----:B------:R-:W-:Y:S02]  /*88c0*/  PLOP3.LUT P0, PT, PT, PT, PT, 0x8, 0x80 ;  /* 0x000000000080781c */ /* 0x000fe40003f0e170 */
[----:B------:R-:W-:Y:S05]  /*88d0*/  ISETP.NE.AND.EX P5, PT, R75, RZ, PT, P5 ;  /* 0x000000ff4b00720c */ /* 0x000fea0003fa5350 */
[----:B------:R-:W-:Y:S02]  /*88e0*/  @!P2 ISETP.NE.U32.AND P1, PT, R70, RZ, PT ;  /* 0x000000ff4600a20c */ /* 0x000fe40003f25070 */
[----:B------:R-:W-:Y:S02]  /*88f0*/  @!P2 PLOP3.LUT P0, PT, P4, PT, PT, 0x80, 0x8 ;  /* 0x000000000008a81c */ /* 0x000fe4000270f070 */
[----:B------:R-:W-:Y:S01]  /*8900*/  @!P2 ISETP.NE.AND.EX P1, PT, R71, RZ, PT, P1 ;  /* 0x000000ff4700a20c */ /* 0x000fe20003f25310 */
[----:B------:R-:W-:Y:S01]  /*8910*/  @!UPT UIADD3 URZ, UPT, UPT, URZ, URZ, URZ ;  /* 0x000000fffffff290 */ /* 0x000fe2000fffe0ff */
[----:B------:R-:W-:Y:S11]  /*8920*/  @!P4 BRA `(.L_x_169) ;  /* 0x00000000002cc947 */ /* 0x000ff60003800000 */
[----:B------:R-:W-:Y:S01]  /*8930*/  ISETP.NE.U32.AND P3, PT, R70, RZ, PT ;  /* 0x000000ff4600720c */ /* 0x000fe20003f65070 */
[----:B------:R-:W-:Y:S03]  /*8940*/  IMAD.MOV.U32 R81, RZ, RZ, 0x1 ;  /* 0x00000001ff517424 */ /* 0x000fe600078e00ff */
[----:B------:R-:W-:Y:S11]  /*8950*/  ISETP.NE.AND.EX P3, PT, R71, RZ, PT, P3 ;  /* 0x000000ff4700720c */ /* 0x000ff60003f65330 */
[----:B------:R-:W-:Y:S02]  /*8960*/  @!UPT UIADD3 URZ, UPT, UPT, URZ, URZ, URZ ;  /* 0x000000fffffff290 */ /* 0x000fe4000fffe0ff */
[----:B------:R-:W1:Y:S01]  /*8970*/  @P3 LDC.64 R2, c[0x0][0x888] ;  /* 0x00022200ff023b82 */ /* 0x000e620000000a00 */
[----:B--2---:R-:W-:Y:S04]  /*8980*/  @P3 IMAD R0, R76, UR36, RZ ;  /* 0x000000244c003c24 */ /* 0x004fe8000f8e02ff */
[----:B-1----:R-:W-:Y:S04]  /*8990*/  @P3 IMAD.WIDE R2, R0, 0x4, R2 ;  /* 0x0000000400023825 */ /* 0x002fe800078e0202 */
[----:B------:R-:W-:Y:S01]  /*89a0*/  HFMA2 R0, -RZ, RZ, 0, 5.9604644775390625e-08 ;  /* 0x00000001ff007431 */ /* 0x000fe200000001ff */
[----:B-----5:R1:W5:Y:S04]  /*89b0*/  @P3 LDG.E R40, desc[UR52][R2.64] ;  /* 0x0000003402283981 */ /* 0x020368000c1e1900 */
[----:B------:R-:W-:Y:S01]  /*89c0*/  @!P3 PRMT R81, R0, 0x7610, R81 ;  /* 0x000076100051b816 */ /* 0x000fe20000000051 */
[----:B-1----:R-:W3:Y:S06]  /*89d0*/  @!P3 LDC R40, c[0x0][0x880] ;  /* 0x00022000ff28bb82 */ /* 0x002eec0000000800 */
.L_x_169:
[----:B------:R-:W-:Y:S05]  /*89e0*/  @!P5 BRA `(.L_x_170) ;  /* 0x000000000020d947 */ /* 0x000fea0003800000 */
[----:B------:R-:W-:Y:S04]  /*89f0*/  ISETP.NE.U32.AND P3, PT, R72, RZ, PT ;  /* 0x000000ff4800720c */ /* 0x000fe80003f65070 */
[----:B------:R-:W-:Y:S11]  /*8a00*/  ISETP.NE.AND.EX P3, PT, R73, RZ, PT, P3 ;  /* 0x000000ff4900720c */ /* 0x000ff60003f65330 */
[----:B------:R-:W-:Y:S02]  /*8a10*/  @!UPT UIADD3 URZ, UPT, UPT, URZ, URZ, URZ ;  /* 0x000000fffffff290 */ /* 0x000fe4000fffe0ff */
[----:B------:R-:W1:Y:S01]  /*8a20*/  @P3 LDC.64 R2, c[0x0][0x8a8] ;  /* 0x00022a00ff023b82 */ /* 0x000e620000000a00 */
[----:B--2---:R-:W-:Y:S04]  /*8a30*/  @P3 IMAD R0, R74, UR36, RZ ;  /* 0x000000244a003c24 */ /* 0x004fe8000f8e02ff */
[----:B-1----:R-:W-:Y:S05]  /*8a40*/  @P3 IMAD.WIDE R2, R0, 0x4, R2 ;  /* 0x0000000400023825 */ /* 0x002fea00078e0202 */
[----:B-----5:R1:W5:Y:S02]  /*8a50*/  @P3 LDG.E R38, desc[UR52][R2.64] ;  /* 0x0000003402263981 */ /* 0x020364000c1e1900 */
[----:B-1----:R-:W4:Y:S02]  /*8a60*/  @!P3 LDC R38, c[0x0][0x8a0] ;  /* 0x00022800ff26bb82 */ /* 0x002f240000000800 */
.L_x_170:
[----:B---3-5:R-:W-:Y:S01]  /*8a70*/  @!P2 ISETP.NE.AND P3, PT, R40, RZ, PT ;  /* 0x000000ff2800a20c */ /* 0x028fe20003f65270 */
[----:B------:R-:W-:Y:S01]  /*8a80*/  BSSY B1, `(.L_x_171) ;  /* 0x0000036000017945 */ /* 0x000fe20003800000 */
[----:B------:R-:W-:Y:S02]  /*8a90*/  @!P2 SEL R2, RZ, 0xffffffff, P1 ;  /* 0xffffffffff02a807 */ /* 0x000fe40000800000 */
[----:B------:R-:W-:Y:S02]  /*8aa0*/  CS2R R50, SRZ ;  /* 0x0000000000327805 */ /* 0x000fe4000001ff00 */
[----:B--2---:R-:W-:Y:S02]  /*8ab0*/  @!P2 SEL R0, RZ, 0xffffffff, P3 ;  /* 0xffffffffff00a807 */ /* 0x004fe40001800000 */
[----:B------:R-:W-:Y:S02]  /*8ac0*/  CS2R R48, SRZ ;  /* 0x0000000000307805 */ /* 0x000fe4000001ff00 */
[----:B------:R-:W-:Y:S02]  /*8ad0*/  @!P2 LOP3.LUT P1, RZ, R81, 0xff, RZ, 0xc0, !PT ;  /* 0x000000ff51ffa812 */ /* 0x000fe4000782c0ff */
[----:B------:R-:W-:Y:S02]  /*8ae0*/  CS2R R46, SRZ ;  /* 0x00000000002e7805 */ /* 0x000fe4000001ff00 */
[----:B------:R-:W-:Y:S02]  /*8af0*/  LEA R83, R36, UR57, 0x3 ;  /* 0x0000003924537c11 */ /* 0x000fe4000f8e18ff */
[----:B------:R-:W-:Y:S02]  /*8b00*/  CS2R R44, SRZ ;  /* 0x00000000002c7805 */ /* 0x000fe4000001ff00 */
[----:B------:R-:W-:Y:S01]  /*8b10*/  @P0 SEL R0, R2, R0, !P1 ;  /* 0x0000000002000207 */ /* 0x000fe20004800000 */
[----:B------:R-:W-:Y:S01]  /*8b20*/  IMAD R2, R36, 0x20, R37 ;  /* 0x0000002024027824 */ /* 0x000fe200078e0225 */
[----:B------:R-:W-:Y:S02]  /*8b30*/  SHF.L.U32 R4, R87, 0x1f, RZ ;  /* 0x0000001f57047819 */ /* 0x000fe400000006ff */
[----:B------:R-:W-:Y:S02]  /*8b40*/  @!P2 LOP3.LUT R0, R0, 0x1, RZ, 0xc0, !PT ;  /* 0x000000010000a812 */ /* 0x000fe400078ec0ff */
[----:B------:R-:W-:Y:S02]  /*8b50*/  PLOP3.LUT P5, PT, PT, PT, PT, 0x8, 0x80 ;  /* 0x000000000080781c */ /* 0x000fe40003fae170 */
[----:B------:R-:W-:Y:S11]  /*8b60*/  ISETP.NE.U32.OR P2, PT, R0, 0x1, P2 ;  /* 0x000000010000780c */ /* 0x000ff60001745470 */
[----:B------:R-:W-:Y:S02]  /*8b70*/  @!UPT UIADD3 URZ, UPT, UPT, URZ, URZ, URZ ;  /* 0x000000fffffff290 */ /* 0x000fe4000fffe0ff */
[----:B------:R-:W-:Y:S04]  /*8b80*/  @P2 SHF.L.U32 R0, R85, 0x1f, RZ ;  /* 0x0000001f55002819 */ /* 0x000fe800000006ff */
[----:B------:R-:W1:Y:S01]  /*8b90*/  @P2 SYNCS.PHASECHK.TRANS64.TRYWAIT P0, [UR57+0x480], R0 ;  /* 0x00048000ff0025a7 */ /* 0x000e620008001139 */
[----:B------:R2:W3:Y:S01]  /*8ba0*/  SYNCS.PHASECHK.TRANS64.TRYWAIT P3, [R83+URZ+0x4c0], R4 ;  /* 0x0004c004530075a7 */ /* 0x0004e200080611ff */
[----:B-1----:R-:W-:Y:S01]  /*8bb0*/  @P2 PLOP3.LUT P5, PT, P0, PT, PT, 0x8, 0x80 ;  /* 0x000000000080281c */ /* 0x002fe200007ae170 */
[----:B------:R-:W-:Y:S01]  /*8bc0*/  @!UPT UIADD3 URZ, UPT, UPT, URZ, URZ, URZ ;  /* 0x000000fffffff290 */ /* 0x000fe2000fffe0ff */
[----:B--23--:R-:W-:Y:S11]  /*8bd0*/  @!P2 BRA `(.L_x_172) ;  /* 0x000000000080a947 */ /* 0x00cff60003800000 */
[----:B------:R-:W-:Y:S01]  /*8be0*/  ISETP.NE.U32.AND P0, PT, R70, RZ, PT ;  /* 0x000000ff4600720c */ /* 0x000fe20003f05070 */
[----:B------:R-:W-:Y:S01]  /*8bf0*/  BSSY B0, `(.L_x_173) ;  /* 0x0000012000007945 */ /* 0x000fe20003800000 */
[----:B------:R-:W-:Y:S02]  /*8c00*/  ISETP.NE.AND P2, PT, R40, RZ, PT ;  /* 0x000000ff2800720c */ /* 0x000fe40003f45270 */
[----:B------:R-:W-:Y:S02]  /*8c10*/  CS2R R46, SRZ ;  /* 0x00000000002e7805 */ /* 0x000fe4000001ff00 */
[----:B------:R-:W-:Y:S02]  /*8c20*/  ISETP.NE.AND.EX P0, PT, R71, RZ, PT, P0 ;  /* 0x000000ff4700720c */ /* 0x000fe40003f05300 */
[----:B------:R-:W-:Y:S02]  /*8c30*/  CS2R R44, SRZ ;  /* 0x00000000002c7805 */ /* 0x000fe4000001ff00 */
[----:B------:R-:W-:Y:S02]  /*8c40*/  LOP3.LUT P1, RZ, R81, 0xff, RZ, 0xc0, !PT ;  /* 0x000000ff51ff7812 */ /* 0x000fe4000782c0ff */
[----:B------:R-:W-:Y:S02]  /*8c50*/  CS2R R50, SRZ ;  /* 0x0000000000327805 */ /* 0x000fe4000001ff00 */
[----:B------:R-:W-:Y:S02]  /*8c60*/  SEL R0, RZ, 0xffffffff, P2 ;  /* 0xffffffffff007807 */ /* 0x000fe40001000000 */
[----:B------:R-:W-:Y:S02]  /*8c70*/  CS2R R48, SRZ ;  /* 0x0000000000307805 */ /* 0x000fe4000001ff00 */
[----:B------:R-:W-:Y:S04]  /*8c80*/  SEL R3, RZ, 0xffffffff, P0 ;  /* 0xffffffffff037807 */ /* 0x000fe80000000000 */
[----:B------:R-:W-:Y:S04]  /*8c90*/  @P4 SEL R0, R3, R0, !P1 ;  /* 0x0000000003004207 */ /* 0x000fe80004800000 */
[----:B------:R-:W-:Y:S04]  /*8ca0*/  LOP3.LUT R0, R0, 0x1, RZ, 0xc0, !PT ;  /* 0x0000000100007812 */ /* 0x000fe800078ec0ff */
[----:B------:R-:W-:Y:S01]  /*8cb0*/  ISETP.NE.U32.AND P0, PT, R0, 0x1, PT ;  /* 0x000000010000780c */ /* 0x000fe20003f05070 */
[----:B------:R-:W-:Y:S01]  /*8cc0*/  @!UPT UIADD3 URZ, UPT, UPT, URZ, URZ, URZ ;  /* 0x000000fffffff290 */ /* 0x000fe2000fffe0ff */
[----:B------:R-:W-:Y:S11]  /*8cd0*/  @!P5 BRA `(.L_x_174) ;  /* 0x00000000000cd947 */ /* 0x000ff60003800000 */
[----:B------:R-:W-:Y:S04]  /*8ce0*/  SHF.L.U32 R3, R85, 0x1f, RZ ;  /* 0x0000001f55037819 */ /* 0x000fe800000006ff */
[----:B------:R-:W1:Y:S02]  /*8cf0*/  SYNCS.PHASECHK.TRANS64.TRYWAIT P1, [UR57+0x480], R3 ;  /* 0x00048003ff0075a7 */ /* 0x000e640008021139 */
[----:B-1----:R-:W-:Y:S05]  /*8d00*/  @!P1 BRA `(.L_x_175) ;  /* 0x0000003000189947 */ /* 0x002fea0003800000 */
.L_x_174:
[----:B------:R-:W-:Y:S05]  /*8d10*/  BSYNC B0 ;  /* 0x0000000000007941 */ /* 0x000fea0003800000 */
.L_x_173:
[----:B------:R2:W3:Y:S01]  /*8d20*/  @P0 LDS.128 R44, [R80+UR57+0x600] ;  /* 0x00060039502c0984 */ /* 0x0004e20008000c00 */
[----:B------:R-:W-:Y:S01]  /*8d30*/  UIADD3 UR4, UPT, UPT, UR57, 0x488, URZ ;  /* 0x0000048839047890 */ /* 0x000fe2000fffe0ff */
[----:B------:R-:W-:Y:S02]  /*8d40*/  LOP3.LUT R85, R85, 0x1, RZ, 0x3c, !PT ;  /* 0x0000000155557812 */ /* 0x000fe400078e3cff */
[----:B------:R2:W1:Y:S01]  /*8d50*/  @P0 LDS.128 R48, [R79+0x10] ;  /* 0x000010004f300984 */ /* 0x0004620000000c00 */
[----:B------:R-:W-:Y:S01]  /*8d60*/  UPRMT UR4, UR54, 0x654, UR4 ;  /* 0x0000065436047896 */ /* 0x000fe20008000004 */
[----:B------:R-:W-:Y:S01]  /*8d70*/  @!PT LDS RZ, [RZ] ;  /* 0x00000000fffff984 */ /* 0x000fe20000000800 */
[----:B------:R-:W-:Y:S01]  /*8d80*/  @!PT LDS RZ, [RZ] ;  /* 0x00000000fffff984 */ /* 0x000fe20000000800 */
[----:B------:R-:W-:Y:S01]  /*8d90*/  @!PT LDS RZ, [RZ] ;  /* 0x00000000fffff984 */ /* 0x000fe20000000800 */
[----:B------:R-:W-:Y:S01]  /*8da0*/  @!PT LDS RZ, [RZ] ;  /* 0x00000000fffff984 */ /* 0x000fe20000000800 */
[----:B------:R5:W-:Y:S06]  /*8db0*/  MEMBAR.ALL.CTA ;  /* 0x0000000000007992 */ /* 0x000bec0000008000 */
[----:B-----5:R-:W5:Y:S02]  /*8dc0*/  FENCE.VIEW.ASYNC.S ;  /* 0x00000000000073c6 */ /* 0x020f640000000000 */
[----:B-----5:R-:W-:Y:S03]  /*8dd0*/  SYNCS.ARRIVE.TRANS64.RED.A1T0 RZ, [UR4], RZ ;  /* 0x000000ffffff79a7 */ /* 0x020fe60008100404 */
.L_x_172:
[----:B------:R-:W-:Y:S05]  /*8de0*/  BSYNC B1 ;  /* 0x0000000000017941 */ /* 0x000fea0003800000 */
.L_x_171:
[----:B-1----:R-:W-:Y:S04]  /*8df0*/  SHF.R.U32.HI R0, RZ, 0x15, R2 ;  /* 0x00000015ff007819 */ /* 0x002fe80000011602 */
[----:B------:R-:W-:Y:S01]  /*8e00*/  LOP3.LUT P0, RZ, R0, 0x3, R82, 0x48, !PT ;  /* 0x0000000300ff7812 */ /* 0x000fe20007804852 */
[----:B------:R-:W-:Y:S01]  /*8e10*/  @!UPT UIADD3 URZ, UPT, UPT, URZ, URZ, URZ ;  /* 0x000000fffffff290 */ /* 0x000fe2000fffe0ff */
[----:B------:R-:W-:Y:S11]  /*8e20*/  @P3 BRA `(.L_x_176) ;  /* 0x0000000000083947 */ /* 0x000ff60003800000 */
[----:B------:R-:W1:Y:S02]  /*8e30*/  SYNCS.PHASECHK.TRANS64.TRYWAIT P1, [R83+URZ+0x4c0], R4 ;  /* 0x0004c004530075a7 */ /* 0x000e6400080211ff */
[----:B-1----:R-:W-:Y:S05]  /*8e40*/  @!P1 BRA `(.L_x_177) ;  /* 0x0000002c00e09947 */ /* 0x002fea0003800000 */
.L_x_176:
[----:B------:R-:W-:Y:S05]  /*8e50*/  @!P0 BRA `(.L_x_178) ;  /* 0x0000000000408947 */ /* 0x000fea0003800000 */
[----:B------:R-:W1:Y:S01]  /*8e60*/  LDCU.64 UR8, c[0x4][0x70] ;  /* 0x01000e00ff0877ac */ /* 0x000e620008000a00 */
[----:B------:R-:W-:Y:S01]  /*8e70*/  MOV R15, 0x0 ;  /* 0x00000000000f7802 */ /* 0x000fe20000000f00 */
[----:B------:R-:W-:Y:S02]  /*8e80*/  HFMA2 R12, -RZ, RZ, 0, 5.9604644775390625e-08 ;  /* 0x00000001ff0c7431 */ /* 0x000fe400000001ff */
[----:B------:R-:W-:Y:S02]  /*8e90*/  IMAD.MOV.U32 R8, RZ, RZ, 0x192 ;  /* 0x00000192ff087424 */ /* 0x000fe400078e00ff */
[----:B------:R-:W-:Y:S01]  /*8ea0*/  IMAD.MOV.U32 R13, RZ, RZ, RZ ;  /* 0x000000ffff0d7224 */ /* 0x000fe200078e00ff */
[----:B------:R-:W5:Y:S01]  /*8eb0*/  LDCU.64 UR6, c[0x4][0x78] ;  /* 0x01000f00ff0677ac */ /* 0x000f620008000a00 */
[----:B------:R-:W2:Y:S01]  /*8ec0*/  LDC.64 R14, c[0x4][R15] ;  /* 0x010000000f0e7b82 */ /* 0x000ea20000000a00 */
[----:B------:R-:W3:Y:S01]  /*8ed0*/  LDCU.64 UR4, c[0x4][0x10] ;  /* 0x01000200ff0477ac */ /* 0x000ee20008000a00 */
[----:B-1----:R-:W-:Y:S01]  /*8ee0*/  MOV R5, UR9 ;  /* 0x0000000900057c02 */ /* 0x002fe20008000f00 */
[----:B------:R-:W-:Y:S01]  /*8ef0*/  IMAD.U32 R4, RZ, RZ, UR8 ;  /* 0x00000008ff047e24 */ /* 0x000fe2000f8e00ff */
[----:B-----5:R-:W-:Y:S01]  /*8f00*/  MOV R7, UR7 ;  /* 0x0000000700077c02 */ /* 0x020fe20008000f00 */
[----:B------:R-:W-:Y:S01]  /*8f10*/  IMAD.U32 R6, RZ, RZ, UR6 ;  /* 0x00000006ff067e24 */ /* 0x000fe2000f8e00ff */
[----:B---3--:R-:W-:Y:S01]  /*8f20*/  MOV R11, UR5 ;  /* 0x00000005000b7c02 */ /* 0x008fe20008000f00 */
[----:B------:R-:W-:Y:S02]  /*8f30*/  IMAD.U32 R10, RZ, RZ, UR4 ;  /* 0x00000004ff0a7e24 */ /* 0x000fe4000f8e00ff */
[----:B------:R-:W-:Y:S07]  /*8f40*/  LEPC R20, `(.L_x_178) ;  /* 0x000000001014794e */ /* 0x000fee0000000000 */
[----:B--2-4-:R-:W-:Y:S05]  /*8f50*/  CALL.ABS.NOINC R14 ;  /* 0x000000000e007343 */ /* 0x014fea0003c00000 */
.L_x_178:
[----:B------:R-:W-:Y:S01]  /*8f60*/  LOP3.LUT P0, RZ, R78, 0x60, RZ, 0xc0, !PT ;  /* 0x000000604eff7812 */ /* 0x000fe2000780c0ff */
[----:B------:R-:W-:Y:S05]  /*8f70*/  WARPSYNC.ALL ;  /* 0x0000000000007948 */ /* 0x000fea0003800000 */
[----:B------:R-:W-:Y:S01]  /*8f80*/  R2UR UR4, R2 ;  /* 0x00000000020472ca */ /* 0x000fe200000e0000 */
[----:B---3--:R-:W-:Y:S01]  /*8f90*/  IMAD.U32 R64, R46, 0x10000, RZ ;  /* 0x000100002e407824 */ /* 0x008fe200078e00ff */
[----:B------:R-:W-:Y:S01]  /*8fa0*/  SHF.L.U32 R41, R44, 0x10, RZ ;  /* 0x000000102c297819 */ /* 0x000fe200000006ff */
[----:B------:R-:W-:Y:S01]  /*8fb0*/  IMAD.U32 R63, R48, 0x10000, RZ ;  /* 0x00010000303f7824 */ /* 0x000fe200078e00ff */
[----:B------:R-:W-:Y:S01]  /*8fc0*/  PRMT R39, R44, 0x8880, RZ ;  /* 0x000088802c277816 */ /* 0x000fe200000000ff */
[----:B------:R-:W-:Y:S01]  /*8fd0*/  IMAD.U32 R53, R50, 0x10000, RZ ;  /* 0x0001000032357824 */ /* 0x000fe200078e00ff */
[----:B------:R-:W-:Y:S01]  /*8fe0*/  SHF.L.U32 R42, R44, 0x8, RZ ;  /* 0x000000082c2a7819 */ /* 0x000fe200000006ff */
[----:B------:R-:W-:Y:S01]  /*8ff0*/  BSSY.RECONVERGENT B0, `(.L_x_179) ;  /* 0x000009e000007945 */ /* 0x000fe20003800200 */
[----:B------:R-:W-:Y:S02]  /*9000*/  SHF.R.S32.HI R41, RZ, 0x18, R41 ;  /* 0x00000018ff297819 */ /* 0x000fe40000011429 */
[----:B------:R-:W-:Y:S02]  /*9010*/  SHF.R.S32.HI R42, RZ, 0x18, R42 ;  /* 0x00000018ff2a7819 */ /* 0x000fe4000001142a */
[----:B------:R-:W-:Y:S01]  /*9020*/  SHF.R.S32.HI R43, RZ, 0x18, R44 ;  /* 0x00000018ff2b7819 */ /* 0x000fe2000001142c */
[----:B------:R-:W1:Y:S01]  /*9030*/  LDTM.x32 R4, tmem[UR4] ;  /* 0x00000004000479ee */ /* 0x000e6200082c0000 */
[----:B------:R-:W-:Y:S01]  /*9040*/  NOP ;  /* 0x0000000000007918 */ /* 0x000fe20000000000 */
[----:B------:R-:W-:Y:S02]  /*9050*/  IADD3 R83, PT, PT, R83, 0x4e0, RZ ;  /* 0x000004e053537810 */ /* 0x000fe40007ffe0ff */
[----:B------:R-:W-:Y:S02]  /*9060*/  PRMT R69, R45, 0x8880, RZ ;  /* 0x000088802d457816 */ /* 0x000fe400000000ff */
[----:B------:R-:W-:Y:S02]  /*9070*/  LOP3.LUT R83, R83, 0xfefffff8, RZ, 0xc0, !PT ;  /* 0xfefffff853537812 */ /* 0x000fe400078ec0ff */
[----:B------:R-:W-:Y:S02]  /*9080*/  SHF.L.U32 R68, R45, 0x10, RZ ;  /* 0x000000102d447819 */ /* 0x000fe400000006ff */
[----:B-1----:R1:W-:Y:S01]  /*9090*/  SYNCS.ARRIVE.TRANS64.RED.A1T0 RZ, [R83+URZ], RZ ;  /* 0x000000ff53ff79a7 */ /* 0x0023e200081004ff */
[----:B------:R-:W-:Y:S02]  /*90a0*/  SHF.R.S32.HI R44, RZ, 0x18, R45 ;  /* 0x00000018ff2c7819 */ /* 0x000fe4000001142d */
[----:B------:R-:W-:Y:S02]  /*90b0*/  PRMT R66, R46, 0x8880, RZ ;  /* 0x000088802e427816 */ /* 0x000fe400000000ff */
[C---:B------:R-:W-:Y:S02]  /*90c0*/  PRMT R60, R47.reuse, 0x8880, RZ ;  /* 0x000088802f3c7816 */ /* 0x040fe400000000ff */
[C---:B------:R-:W-:Y:S02]  /*90d0*/  SHF.L.U32 R59, R47.reuse, 0x10, RZ ;  /* 0x000000102f3b7819 */ /* 0x040fe400000006ff */
[----:B------:R-:W-:Y:S02]  /*90e0*/  SHF.L.U32 R58, R47, 0x8, RZ ;  /* 0x000000082f3a7819 */ /* 0x000fe400000006ff */
[C---:B------:R-:W-:Y:S02]  /*90f0*/  PRMT R65, R48.reuse, 0x8880, RZ ;  /* 0x0000888030417816 */ /* 0x040fe400000000ff */
[----:B------:R-:W-:Y:S01]  /*9100*/  SHF.L.U32 R62, R48, 0x8, RZ ;  /* 0x00000008303e7819 */ /* 0x000fe200000006ff */
[C---:B----4-:R-:W-:Y:S01]  /*9110*/  IMAD R0, R38.reuse, R4, RZ ;  /* 0x0000000426007224 */ /* 0x050fe200078e02ff */
[----:B------:R-:W-:Y:S01]  /*9120*/  SHF.R.S32.HI R4, RZ, 0x18, R68 ;  /* 0x00000018ff047819 */ /* 0x000fe20000011444 */
[C---:B------:R-:W-:Y:S01]  /*9130*/  IMAD R2, R38.reuse, R5, RZ ;  /* 0x0000000526027224 */ /* 0x040fe200078e02ff */
[C---:B------:R-:W-:Y:S01]  /*9140*/  PRMT R57, R49.reuse, 0x8880, RZ ;  /* 0x0000888031397816 */ /* 0x040fe200000000ff */
[C---:B------:R-:W-:Y:S01]  /*9150*/  IMAD R3, R38.reuse, R6, RZ ;  /* 0x0000000626037224 */ /* 0x040fe200078e02ff */
[----:B------:R-:W-:Y:S01]  /*9160*/  SHF.L.U32 R56, R49, 0x10, RZ ;  /* 0x0000001031387819 */ /* 0x000fe200000006ff */
[----:B------:R-:W-:Y:S01]  /*9170*/  IMAD R0, R39, R40, R0 ;  /* 0x0000002827007224 */ /* 0x000fe200078e0200 */
[----:B------:R-:W-:Y:S01]  /*9180*/  MOV R39, R66 ;  /* 0x0000004200277202 */ /* 0x000fe20000000f00 */
[----:B------:R-:W-:Y:S01]  /*9190*/  IMAD R7, R38, R7, RZ ;  /* 0x0000000726077224 */ /* 0x000fe200078e02ff */
[----:B------:R-:W-:Y:S01]  /*91a0*/  SHF.L.U32 R55, R49, 0x8, RZ ;  /* 0x0000000831377819 */ /* 0x000fe200000006ff */
[-C--:B------:R-:W-:Y:S01]  /*91b0*/  IMAD R2, R41, R40.reuse, R2 ;  /* 0x0000002829027224 */ /* 0x080fe200078e0202 */
[----:B------:R-:W-:Y:S01]  /*91c0*/  SHF.R.S32.HI R41, RZ, 0x18, R48 ;  /* 0x00000018ff297819 */ /* 0x000fe20000011430 */
[-C--:B------:R-:W-:Y:S01]  /*91d0*/  IMAD R3, R42, R40.reuse, R3 ;  /* 0x000000282a037224 */ /* 0x080fe200078e0203 */
[----:B------:R-:W-:Y:S01]  /*91e0*/  SHF.L.U32 R48, R51, 0x8, RZ ;  /* 0x0000000833307819 */ /* 0x000fe200000006ff */
[----:B------:R-:W-:Y:S01]  /*91f0*/  IMAD R7, R43, R40, R7 ;  /* 0x000000282b077224 */ /* 0x000fe200078e0207 */
[----:B------:R-:W-:Y:S01]  /*9200*/  SHF.L.U32 R67, R45, 0x8, RZ ;  /* 0x000000082d437819 */ /* 0x000fe200000006ff */
[C---:B------:R-:W-:Y:S01]  /*9210*/  IMAD R8, R38.reuse, R8, RZ ;  /* 0x0000000826087224 */ /* 0x040fe200078e02ff */
[----:B------:R-:W-:Y:S01]  /*9220*/  SHF.R.S32.HI R45, RZ, 0x18, R46 ;  /* 0x00000018ff2d7819 */ /* 0x000fe2000001142e */
[----:B------:R-:W-:Y:S01]  /*9230*/  IMAD R9, R38, R9, RZ ;  /* 0x0000000926097224 */ /* 0x000fe200078e02ff */
[----:B------:R-:W-:Y:S01]  /*9240*/  SHF.L.U32 R61, R46, 0x8, RZ ;  /* 0x000000082e3d7819 */ /* 0x000fe200000006ff */
[C---:B------:R-:W-:Y:S01]  /*9250*/  IMAD R10, R38.reuse, R10, RZ ;  /* 0x0000000a260a7224 */ /* 0x040fe200078e02ff */
[----:B------:R-:W-:Y:S01]  /*9260*/  SHF.R.S32.HI R46, RZ, 0x18, R47 ;  /* 0x00000018ff2e7819 */ /* 0x000fe2000001142f */
[C---:B------:R-:W-:Y:S01]  /*9270*/  IMAD R11, R38.reuse, R11, RZ ;  /* 0x0000000b260b7224 */ /* 0x040fe200078e02ff */
[----:B------:R-:W-:Y:S01]  /*9280*/  SHF.R.S32.HI R42, RZ, 0x18, R49 ;  /* 0x00000018ff2a7819 */ /* 0x000fe20000011431 */
[----:B------:R-:W-:Y:S01]  /*9290*/  IMAD R6, R38, R15, RZ ;  /* 0x0000000f26067224 */ /* 0x000fe200078e02ff */
[----:B------:R-:W-:Y:S01]  /*92a0*/  PRMT R54, R50, 0x8880, RZ ;  /* 0x0000888032367816 */ /* 0x000fe200000000ff */
[----:B------:R-:W-:Y:S01]  /*92b0*/  IMAD R15, R38, R20, RZ ;  /* 0x00000014260f7224 */ /* 0x000fe200078e02ff */
[----:B------:R-:W-:Y:S01]  /*92c0*/  SHF.L.U32 R52, R50, 0x8, RZ ;  /* 0x0000000832347819 */ /* 0x000fe200000006ff */
[C---:B------:R-:W-:Y:S01]  /*92d0*/  IMAD R20, R38.reuse, R25, RZ ;  /* 0x0000001926147224 */ /* 0x040fe200078e02ff */
[----:B------:R-:W-:Y:S01]  /*92e0*/  SHF.R.S32.HI R43, RZ, 0x18, R50 ;  /* 0x00000018ff2b7819 */ /* 0x000fe20000011432 */
[C---:B------:R-:W-:Y:S01]  /*92f0*/  IMAD R25, R38.reuse, R30, RZ ;  /* 0x0000001e26197224 */ /* 0x040fe200078e02ff */
[C---:B------:R-:W-:Y:S01]  /*9300*/  PRMT R50, R51.reuse, 0x8880, RZ ;  /* 0x0000888033327816 */ /* 0x040fe200000000ff */
[C---:B------:R-:W-:Y:S01]  /*9310*/  IMAD R30, R38.reuse, R35, RZ ;  /* 0x00000023261e7224 */ /* 0x040fe200078e02ff */
[----:B------:R-:W-:Y:S02]  /*9320*/  SHF.L.U32 R49, R51, 0x10, RZ ;  /* 0x0000001033317819 */ /* 0x000fe400000006ff */
[----:B------:R-:W-:Y:S02]  /*9330*/  SHF.R.S32.HI R47, RZ, 0x18, R51 ;  /* 0x00000018ff2f7819 */ /* 0x000fe40000011433 */
[----:B------:R-:W-:Y:S01]  /*9340*/  I2IP.S8.S32.SAT R51, R7, R3, RZ ;  /* 0x0000000307337239 */ /* 0x000fe200000014ff */
[----:B------:R-:W-:Y:S01]  /*9350*/  IMAD.MOV.U32 R3, RZ, RZ, R69 ;  /* 0x000000ffff037224 */ /* 0x000fe200078e0045 */
[----:B------:R-:W-:Y:S01]  /*9360*/  SHF.R.S32.HI R5, RZ, 0x18, R67 ;  /* 0x00000018ff057819 */ /* 0x000fe20000011443 */
[----:B------:R-:W-:Y:S01]  /*9370*/  IMAD R7, R38, R16, RZ ;  /* 0x0000001026077224 */ /* 0x000fe200078e02ff */
[----:B------:R-:W-:Y:S01]  /*9380*/  IADD3 R36, PT, PT, R36, 0x1, RZ ;  /* 0x0000000124247810 */ /* 0x000fe20007ffe0ff */
[-C--:B------:R-:W-:Y:S02]  /*9390*/  IMAD R8, R3, R40.reuse, R8 ;  /* 0x0000002803087224 */ /* 0x080fe400078e0208 */
[-C--:B------:R-:W-:Y:S02]  /*93a0*/  IMAD R9, R4, R40.reuse, R9 ;  /* 0x0000002804097224 */ /* 0x080fe400078e0209 */
[-C--:B------:R-:W-:Y:S02]  /*93b0*/  IMAD R10, R5, R40.reuse, R10 ;  /* 0x00000028050a7224 */ /* 0x080fe400078e020a */
[----:B------:R-:W-:Y:S02]  /*93c0*/  IMAD R11, R44, R40, R11 ;  /* 0x000000282c0b7224 */ /* 0x000fe400078e020b */
[C---:B------:R-:W-:Y:S02]  /*93d0*/  IMAD R3, R38.reuse, R12, RZ ;  /* 0x0000000c26037224 */ /* 0x040fe400078e02ff */
[C---:B------:R-:W-:Y:S01]  /*93e0*/  IMAD R12, R38.reuse, R17, RZ ;  /* 0x00000011260c7224 */ /* 0x040fe200078e02ff */
[----:B------:R-:W-:Y:S01]  /*93f0*/  I2IP.S8.S32.SAT R11, R11, R10, RZ ;  /* 0x0000000a0b0b7239 */ /* 0x000fe200000014ff */
[C---:B------:R-:W-:Y:S01]  /*9400*/  IMAD R17, R38.reuse, R22, RZ ;  /* 0x0000001626117224 */ /* 0x040fe200078e02ff */
[----:B------:R-:W-:Y:S01]  /*9410*/  SHF.R.S32.HI R10, RZ, 0x18, R64 ;  /* 0x00000018ff0a7819 */ /* 0x000fe20000011440 */
[C---:B------:R-:W-:Y:S02]  /*9420*/  IMAD R22, R38.reuse, R27, RZ ;  /* 0x0000001b26167224 */ /* 0x040fe400078e02ff */
[----:B------:R-:W-:Y:S01]  /*9430*/  IMAD R27, R38, R32, RZ ;  /* 0x00000020261b7224 */ /* 0x000fe200078e02ff */
[----:B------:R-:W-:Y:S01]  /*9440*/  I2IP.S8.S32.SAT R32, R2, R0, R51 ;  /* 0x0000000002207239 */ /* 0x000fe20000001433 */
[C---:B------:R-:W-:Y:S01]  /*9450*/  IMAD R4, R38.reuse, R13, RZ ;  /* 0x0000000d26047224 */ /* 0x040fe200078e02ff */
[----:B------:R-:W-:Y:S01]  /*9460*/  SHF.R.S32.HI R0, RZ, 0x18, R61 ;  /* 0x00000018ff007819 */ /* 0x000fe2000001143d */
[C---:B------:R-:W-:Y:S01]  /*9470*/  IMAD R5, R38.reuse, R14, RZ ;  /* 0x0000000e26057224 */ /* 0x040fe200078e02ff */
[----:B------:R-:W-:Y:S01]  /*9480*/  MOV R2, R60 ;  /* 0x0000003c00027202 */ /* 0x000fe20000000f00 */
[C---:B------:R-:W-:Y:S02]  /*9490*/  IMAD R13, R38.reuse, R18, RZ ;  /* 0x00000012260d7224 */ /* 0x040fe400078e02ff */
[----:B------:R-:W-:Y:S02]  /*94a0*/  IMAD R3, R39, R40, R3 ;  /* 0x0000002827037224 */ /* 0x000fe400078e0203 */
[C---:B------:R-:W-:Y:S02]  /*94b0*/  IMAD R18, R38.reuse, R23, RZ ;  /* 0x0000001726127224 */ /* 0x040fe400078e02ff */
[----:B------:R-:W-:Y:S02]  /*94c0*/  IMAD R23, R38, R28, RZ ;  /* 0x0000001c26177224 */ /* 0x000fe400078e02ff */
[----:B------:R-:W-:Y:S02]  /*94d0*/  IMAD R4, R10, R40, R4 ;  /* 0x000000280a047224 */ /* 0x000fe400078e0204 */
[----:B------:R-:W-:Y:S01]  /*94e0*/  IMAD R28, R38, R33, RZ ;  /* 0x00000021261c7224 */ /* 0x000fe200078e02ff */
[----:B------:R-:W-:Y:S01]  /*94f0*/  I2IP.S8.S32.SAT R33, R9, R8, R11 ;  /* 0x0000000809217239 */ /* 0x000fe2000000140b */
[-C--:B------:R-:W-:Y:S01]  /*9500*/  IMAD R5, R0, R40.reuse, R5 ;  /* 0x0000002800057224 */ /* 0x080fe200078e0205 */
[----:B------:R-:W-:Y:S01]  /*9510*/  SHF.R.S32.HI R8, RZ, 0x18, R59 ;  /* 0x00000018ff087819 */ /* 0x000fe2000001143b */
[-C--:B------:R-:W-:Y:S01]  /*9520*/  IMAD R6, R45, R40.reuse, R6 ;  /* 0x000000282d067224 */ /* 0x080fe200078e0206 */
[----:B------:R-:W-:Y:S01]  /*9530*/  SHF.R.S32.HI R9, RZ, 0x18, R58 ;  /* 0x00000018ff097819 */ /* 0x000fe2000001143a */
[-C--:B------:R-:W-:Y:S01]  /*9540*/  IMAD R7, R2, R40.reuse, R7 ;  /* 0x0000002802077224 */ /* 0x080fe200078e0207 */
[----:B------:R-:W-:Y:S01]  /*9550*/  MOV R0, R65 ;  /* 0x0000004100007202 */ /* 0x000fe20000000f00 */
[----:B------:R-:W-:Y:S01]  /*9560*/  IMAD R14, R38, R19, RZ ;  /* 0x00000013260e7224 */ /* 0x000fe200078e02ff */
[----:B------:R-:W-:Y:S01]  /*9570*/  I2IP.S8.S32.SAT R5, R6, R5, RZ ;  /* 0x0000000506057239 */ /* 0x000fe200000014ff */
[-C--:B------:R-:W-:Y:S01]  /*9580*/  IMAD R12, R8, R40.reuse, R12 ;  /* 0x00000028080c7224 */ /* 0x080fe200078e020c */
[----:B------:R-:W-:Y:S01]  /*9590*/  SHF.R.S32.HI R2, RZ, 0x18, R63 ;  /* 0x00000018ff027819 */ /* 0x000fe2000001143f */
[-C--:B------:R-:W-:Y:S01]  /*95a0*/  IMAD R13, R9, R40.reuse, R13 ;  /* 0x00000028090d7224 */ /* 0x080fe200078e020d */
[----:B------:R-:W-:Y:S01]  /*95b0*/  SHF.R.S32.HI R8, RZ, 0x18, R62 ;  /* 0x00000018ff087819 */ /* 0x000fe2000001143e */
[----:B------:R-:W-:Y:S02]  /*95c0*/  IMAD R16, R38, R21, RZ ;  /* 0x0000001526107224 */ /* 0x000fe400078e02ff */
[-C--:B------:R-:W-:Y:S02]  /*95d0*/  IMAD R14, R46, R40.reuse, R14 ;  /* 0x000000282e0e7224 */ /* 0x080fe400078e020e */
[-C--:B------:R-:W-:Y:S02]  /*95e0*/  IMAD R15, R0, R40.reuse, R15 ;  /* 0x00000028000f7224 */ /* 0x080fe400078e020f */
[----:B------:R-:W-:Y:S01]  /*95f0*/  IMAD R16, R2, R40, R16 ;  /* 0x0000002802107224 */ /* 0x000fe200078e0210 */
[----:B------:R-:W-:Y:S01]  /*9600*/  I2IP.S8.S32.SAT R13, R14, R13, RZ ;  /* 0x0000000d0e0d7239 */ /* 0x000fe200000014ff */
[C---:B------:R-:W-:Y:S01]  /*9610*/  IMAD R19, R38.reuse, R24, RZ ;  /* 0x0000001826137224 */ /* 0x040fe200078e02ff */
[----:B------:R-:W-:Y:S01]  /*9620*/  SHF.R.S32.HI R2, RZ, 0x18, R56 ;  /* 0x00000018ff027819 */ /* 0x000fe20000011438 */
[----:B------:R-:W-:Y:S01]  /*9630*/  IMAD R24, R38, R29, RZ ;  /* 0x0000001d26187224 */ /* 0x000fe200078e02ff */
[----:B------:R-:W-:Y:S01]  /*9640*/  I2IP.S8.S32.SAT R35, R12, R7, R13 ;  /* 0x000000070c237239 */ /* 0x000fe2000000140d */
[----:B------:R-:W-:Y:S02]  /*9650*/  IMAD R17, R8, R40, R17 ;  /* 0x0000002808117224 */ /* 0x000fe400078e0211 */
[----:B------:R-:W-:Y:S02]  /*9660*/  IMAD.MOV.U32 R0, RZ, RZ, R57 ;  /* 0x000000ffff007224 */ /* 0x000fe400078e0039 */
[----:B------:R-:W-:Y:S01]  /*9670*/  IMAD R29, R38, R34, RZ ;  /* 0x00000022261d7224 */ /* 0x000fe200078e02ff */
[----:B------:R-:W-:Y:S01]  /*9680*/  I2IP.S8.S32.SAT R34, R4, R3, R5 ;  /* 0x0000000304227239 */ /* 0x000fe20000001405 */
[-C--:B------:R-:W-:Y:S01]  /*9690*/  IMAD R18, R41, R40.reuse, R18 ;  /* 0x0000002829127224 */ /* 0x080fe200078e0212 */
[----:B------:R-:W-:Y:S01]  /*96a0*/  SHF.R.S32.HI R3, RZ, 0x18, R55 ;  /* 0x00000018ff037819 */ /* 0x000fe20000011437 */
[----:B------:R-:W-:Y:S01]  /*96b0*/  IMAD R19, R0, R40, R19 ;  /* 0x0000002800137224 */ /* 0x000fe200078e0213 */
[----:B------:R-:W-:Y:S01]  /*96c0*/  MOV R0, R54 ;  /* 0x0000003600007202 */ /* 0x000fe20000000f00 */
[----:B------:R1:W-:Y:S01]  /*96d0*/  STS.128 [R80+UR57+0x1600], R32 ;  /* 0x0016002050007988 */ /* 0x0003e20008000c39 */
[----:B------:R-:W-:Y:S01]  /*96e0*/  SHF.R.S32.HI R4, RZ, 0x18, R48 ;  /* 0x00000018ff047819 */ /* 0x000fe20000011430 */
[----:B------:R-:W-:Y:S01]  /*96f0*/  IMAD R21, R38, R26, RZ ;  /* 0x0000001a26157224 */ /* 0x000fe200078e02ff */
[----:B------:R-:W-:Y:S01]  /*9700*/  I2IP.S8.S32.SAT R17, R18, R17, RZ ;  /* 0x0000001112117239 */ /* 0x000fe200000014ff */
[-C--:B------:R-:W-:Y:S01]  /*9710*/  IMAD R20, R2, R40.reuse, R20 ;  /* 0x0000002802147224 */ /* 0x080fe200078e0214 */
[----:B------:R-:W-:Y:S01]  /*9720*/  SHF.R.S32.HI R2, RZ, 0x18, R53 ;  /* 0x00000018ff027819 */ /* 0x000fe20000011435 */
[-C--:B------:R-:W-:Y:S01]  /*9730*/  IMAD R21, R3, R40.reuse, R21 ;  /* 0x0000002803157224 */ /* 0x080fe200078e0215 */
[----:B------:R-:W-:Y:S01]  /*9740*/  SHF.R.S32.HI R3, RZ, 0x18, R49 ;  /* 0x00000018ff037819 */ /* 0x000fe20000011431 */
[-C--:B------:R-:W-:Y:S01]  /*9750*/  IMAD R22, R42, R40.reuse, R22 ;  /* 0x000000282a167224 */ /* 0x080fe200078e0216 */
[----:B------:R-:W-:Y:S01]  /*9760*/  I2IP.S8.S32.SAT R16, R16, R15, R17 ;  /* 0x0000000f10107239 */ /* 0x000fe20000001411 */
[-C--:B------:R-:W-:Y:S01]  /*9770*/  IMAD R23, R0, R40.reuse, R23 ;  /* 0x0000002800177224 */ /* 0x080fe200078e0217 */
[----:B------:R-:W-:Y:S01]  /*9780*/  SHF.R.S32.HI R0, RZ, 0x18, R52 ;  /* 0x00000018ff007819 */ /* 0x000fe20000011434 */
[----:B------:R-:W-:Y:S01]  /*9790*/  IMAD R24, R2, R40, R24 ;  /* 0x0000002802187224 */ /* 0x000fe200078e0218 */
[----:B------:R-:W-:Y:S01]  /*97a0*/  MOV R2, R50 ;  /* 0x0000003200027202 */ /* 0x000fe20000000f00 */
[----:B------:R-:W-:Y:S01]  /*97b0*/  IMAD R26, R38, R31, RZ ;  /* 0x0000001f261a7224 */ /* 0x000fe200078e02ff */
[----:B------:R-:W-:Y:S01]  /*97c0*/  I2IP.S8.S32.SAT R17, R22, R21, RZ ;  /* 0x0000001516117239 */ /* 0x000fe200000014ff */
[-C--:B------:R-:W-:Y:S02]  /*97d0*/  IMAD R25, R0, R40.reuse, R25 ;  /* 0x0000002800197224 */ /* 0x080fe400078e0219 */
[-C--:B------:R-:W-:Y:S01]  /*97e0*/  IMAD R26, R43, R40.reuse, R26 ;  /* 0x000000282b1a7224 */ /* 0x080fe200078e021a */
[----:B------:R-:W-:Y:S01]  /*97f0*/  I2IP.S8.S32.SAT R17, R20, R19, R17 ;  /* 0x0000001314117239 */ /* 0x000fe20000001411 */
[-C--:B------:R-:W-:Y:S02]  /*9800*/  IMAD R27, R2, R40.reuse, R27 ;  /* 0x00000028021b7224 */ /* 0x080fe400078e021b */
[-C--:B------:R-:W-:Y:S01]  /*9810*/  IMAD R28, R3, R40.reuse, R28 ;  /* 0x00000028031c7224 */ /* 0x080fe200078e021c */
[----:B------:R-:W-:Y:S01]  /*9820*/  I2IP.S8.S32.SAT R18, R26, R25, RZ ;  /* 0x000000191a127239 */ /* 0x000fe200000014ff */
[-C--:B------:R-:W-:Y:S02]  /*9830*/  IMAD R29, R4, R40.reuse, R29 ;  /* 0x00000028041d7224 */ /* 0x080fe400078e021d */
[----:B------:R-:W-:Y:S01]  /*9840*/  IMAD R30, R47, R40, R30 ;  /* 0x000000282f1e7224 */ /* 0x000fe200078e021e */
[----:B------:R-:W-:Y:S04]  /*9850*/  I2IP.S8.S32.SAT R18, R24, R23, R18 ;  /* 0x0000001718127239 */ /* 0x000fe80000001412 */
[----:B------:R-:W-:Y:S04]  /*9860*/  I2IP.S8.S32.SAT R29, R30, R29, RZ ;  /* 0x0000001d1e1d7239 */ /* 0x000fe800000014ff */
[----:B------:R-:W-:Y:S05]  /*9870*/  I2IP.S8.S32.SAT R19, R28, R27, R29 ;  /* 0x0000001b1c137239 */ /* 0x000fea000000141d */
[----:B------:R1:W-:Y:S01]  /*9880*/  STS.128 [R79+0x1010], R16 ;  /* 0x001010104f007388 */ /* 0x0003e20000000c00 */
[----:B------:R-:W-:Y:S01]  /*9890*/  @!PT LDS RZ, [RZ] ;  /* 0x00000000fffff984 */ /* 0x000fe20000000800 */
[----:B------:R-:W-:Y:S01]  /*98a0*/  @!PT LDS RZ, [RZ] ;  /* 0x00000000fffff984 */ /* 0x000fe20000000800 */
[----:B------:R-:W-:Y:S01]  /*98b0*/  @!PT LDS RZ, [RZ] ;  /* 0x00000000fffff984 */ /* 0x000fe20000000800 */
[----:B------:R-:W-:Y:S01]  /*98c0*/  @!PT LDS RZ, [RZ] ;  /* 0x00000000fffff984 */ /* 0x000fe20000000800 */
[----:B------:R3:W-:Y:S07]  /*98d0*/  MEMBAR.ALL.CTA ;  /* 0x0000000000007992 */ /* 0x0007ee0000008000 */
[----:B---3--:R-:W3:Y:S02]  /*98e0*/  FENCE.VIEW.ASYNC.S ;  /* 0x00000000000073c6 */ /* 0x008ee40000000000 */
[----:B---3--:R-:W-:Y:S06]  /*98f0*/  BAR.SYNC.DEFER_BLOCKING 0x1, 0x80 ;  /* 0x0042000000007b1d */ /* 0x008fec0000010000 */
[----:B------:R-:W-:Y:S05]  /*9900*/  @P0 BRA `(.L_x_180) ;  /* 0x0000000000300947 */ /* 0x000fea0003800000 */
[----:B------:R-:W-:Y:S02]  /*9910*/  UIADD3 UR10, UPT, UPT, UR57, 0x1600, URZ ;  /* 0x00001600390a7890 */ /* 0x000fe4000fffe0ff */
[----:B------:R-:W-:Y:S02]  /*9920*/  UIADD3 UR8, UP0, UPT, UR62, 0x680, URZ ;  /* 0x000006803e087890 */ /* 0x000fe4000ff1e0ff */
[----:B------:R-:W-:Y:S02]  /*9930*/  USHF.L.U32 UR5, UR51, 0x6, URZ ;  /* 0x0000000633057899 */ /* 0x000fe400080006ff */
[----:B------:R-:W-:Y:S01]  /*9940*/  MOV R88, UR10 ;  /* 0x0000000a00587c02 */ /* 0x000fe20008000f00 */
[----:B------:R-:W-:Y:S02]  /*9950*/  USHF.L.U32 UR6, UR50, 0x6, URZ ;  /* 0x0000000632067899 */ /* 0x000fe400080006ff */
[----:B------:R-:W-:Y:S01]  /*9960*/  UIADD3.X UR9, UPT, UPT, URZ, UR63, URZ, UP0, !UPT ;  /* 0x0000003fff097290 */ /* 0x000fe200087fe4ff */
[----:B------:R-:W-:Y:S01]  /*9970*/  R2UR UR4, R88 ;  /* 0x00000000580472ca */ /* 0x000fe200000e0000 */
[----:B------:R-:W-:Y:S11]  /*9980*/  UMOV UR7, UR36 ;  /* 0x0000002400077c82 */ /* 0x000ff60008000000 */
[----:B------:R-:W-:Y:S01]  /*9990*/  @!UPT UIADD3 URZ, UPT, UPT, URZ, URZ, URZ ;  /* 0x000000fffffff290 */ /* 0x000fe2000fffe0ff */
[----:B------:R3:W-:Y:S01]  /*99a0*/  UTMASTG.3D [UR4], [UR8] ;  /* 0x00000004080073b5 */ /* 0x0007e20008010000 */
[----:B------:R0:W-:Y:S01]  /*99b0*/  UTMACMDFLUSH ;  /* 0x00000000000079b7 */ /* 0x0001e20000000000 */
[----:B---3--:R-:W-:Y:S04]  /*99c0*/  DEPBAR.LE SB0, 0x0 ;  /* 0x000080000000791a */ /* 0x008fe80000000000 */
.L_x_180:
[----:B------:R-:W-:Y:S05]  /*99d0*/  BSYNC.RECONVERGENT B0 ;  /* 0x0000000000007941 */ /* 0x000fea0003800200 */
.L_x_179:
[----:B------:R-:W-:Y:S01]  /*99e0*/  BAR.SYNC.DEFER_BLOCKING 0x1, 0x80 ;  /* 0x0042000000007b1d */ /* 0x000fe20000010000 */
[----:B------:R-:W-:Y:S01]  /*99f0*/  ISETP.NE.AND P0, PT, R84, 0x2, PT ;  /* 0x000000025400780c */ /* 0x000fe20003f05270 */
[----:B------:R-:W-:Y:S01]  /*9a00*/  UISETP.NE.AND UP0, UPT, UR61, URZ, UPT ;  /* 0x000000ff3d00728c */ /* 0x000fe2000bf05270 */
[----:B------:R-:W-:Y:S01]  /*9a10*/  ISETP.NE.AND P1, PT, R36, 0x4, PT ;  /* 0x000000042400780c */ /* 0x000fe20003f25270 */
[----:B------:R-:W-:Y:S01]  /*9a20*/  UIADD3 UR51, UPT, UPT, UR42, UR48, URZ ;  /* 0x000000302a337290 */ /* 0x000fe2000fffe0ff */
[----:B------:R-:W-:Y:S01]  /*9a30*/  SEL R2, RZ, 0x1, P0 ;  /* 0x00000001ff027807 */ /* 0x000fe20000000000 */
[----:B------:R-:W-:Y:S01]  /*9a40*/  UIADD3 UR50, UPT, UPT, UR43, UR49, URZ ;  /* 0x000000312b327290 */ /* 0x000fe2000fffe0ff */
[----:B------:R-:W-:Y:S02]  /*9a50*/  SEL R0, RZ, 0x1, P1 ;  /* 0x00000001ff007807 */ /* 0x000fe40000800000 */
[----:B------:R-:W-:Y:S02]  /*9a60*/  LOP3.LUT R86, R86, R2, RZ, 0x3c, !PT ;  /* 0x0000000256567212 */ /* 0x000fe400078e3cff */
[----:B------:R-:W-:Y:S02]  /*9a70*/  LOP3.LUT R87, R87, R0, RZ, 0x3c, !PT ;  /* 0x0000000057577212 */ /* 0x000fe400078e3cff */
[----:B------:R-:W-:Y:S02]  /*9a80*/  SEL R84, R84, RZ, P0 ;  /* 0x000000ff54547207 */ /* 0x000fe40000000000 */
[----:B------:R-:W-:Y:S01]  /*9a90*/  SEL R36, R36, RZ, P1 ;  /* 0x000000ff24247207 */ /* 0x000fe20000800000 */
[----:B------:R-:W-:Y:S01]  /*9aa0*/  UMOV UR36, UR60 ;  /* 0x0000003c00247c82 */ /* 0x000fe20008000000 */
[----:B------:R-:W-:Y:S05]  /*9ab0*/  BRA.U UP0, `(.L_x_181) ;  /* 0xffffffe500587547 */ /* 0x000fea000b83ffff */
[----:B------:R-:W-:Y:S05]  /*9ac0*/  EXIT ;  /* 0x000000000000794d */ /* 0x000fea0003800000 */
.L_x_25:
[----:B---3--:R3:W4:Y:S02]  /*9ad0*/  SYNCS.PHASECHK.TRANS64.TRYWAIT P0, [R0+URZ+0x510], R2 ;  /* 0x00051002000075a7 */ /* 0x00872400080011ff */
[----:B----4-:R-:W-:Y:S05]  /*9ae0*/  @!P0 NANOSLEEP.SYNCS 0x989680 ;  /* 0x009896800000895d */ /* 0x010fea0003900000 */
[----:B------:R-:W4:Y:S02]  /*9af0*/  @!P0 SYNCS.PHASECHK.TRANS64 P0, [R0+URZ+0x510], R2 ;  /* 0x00051002000085a7 */ /* 0x000f2400080010ff */
[----:B----4-:R-:W-:Y:S05]  /*9b00*/  @!P0 BRA `(.L_x_25) ;  /* 0xfffffffc00f08947 */ /* 0x010fea000383ffff */
[----:B------:R-:W-:Y:S05]  /*9b10*/  BRA `(.L_x_182) ;  /* 0xffffff8800107947 */ /* 0x000fea000383ffff */
.L_x_28:
[----:B--2---:R-:W-:-:S07]  /*9b20*/  MOV R0, UR33 ;  /* 0x0000002100007c02 */ /* 0x004fce0008000f00 */
.L_x_183:
[----:B--2---:R2:W3:Y:S02]  /*9b30*/  SYNCS.PHASECHK.TRANS64.TRYWAIT P0, [R0+URZ+0x240], R3 ;  /* 0x00024003000075a7 */ /* 0x0044e400080011ff */
[----:B---3--:R-:W-:Y:S05]  /*9b40*/  @!P0 NANOSLEEP.SYNCS 0x989680 ;  /* 0x009896800000895d */ /* 0x008fea0003900000 */
[----:B------:R-:W3:Y:S02]  /*9b50*/  @!P0 SYNCS.PHASECHK.TRANS64 P0, [R0+URZ+0x240], R3 ;  /* 0x00024003000085a7 */ /* 0x000ee400080010ff */
[----:B---3--:R-:W-:Y:S05]  /*9b60*/  @!P0 BRA `(.L_x_183) ;  /* 0xfffffffc00f08947 */ /* 0x008fea000383ffff */
[----:B------:R-:W-:Y:S05]  /*9b70*/  BRA `(.L_x_27) ;  /* 0xffffff8800687947 */ /* 0x000fea000383ffff */
.L_x_35:
[----:B-1----:R-:W-:-:S07]  /*9b80*/  MOV R0, UR17 ;  /* 0x0000001100007c02 */ /* 0x002fce0008000f00 */
.L_x_184:
[----:B-1----:R1:W2:Y:S02]  /*9b90*/  SYNCS.PHASECHK.TRANS64.TRYWAIT P0, [R0+URZ+0x240], R3 ;  /* 0x00024003000075a7 */ /* 0x0022a400080011ff */
[----:B--2---:R-:W-:Y:S05]  /*9ba0*/  @!P0 NANOSLEEP.SYNCS 0x989680 ;  /* 0x009896800000895d */ /* 0x004fea0003900000 */
[----:B------:R-:W2:Y:S02]  /*9bb0*/  @!P0 SYNCS.PHASECHK.TRANS64 P0, [R0+URZ+0x240], R3 ;  /* 0x00024003000085a7 */ /* 0x000ea400080010ff */
[----:B--2---:R-:W-:Y:S05]  /*9bc0*/  @!P0 BRA `(.L_x_184) ;  /* 0xfffffffc00f08947 */ /* 0x004fea000383ffff */
[----:B------:R-:W-:Y:S05]  /*9bd0*/  BRA `(.L_x_34) ;  /* 0xffffff8c002c7947 */ /* 0x000fea000383ffff */
.L_x_40:
[----:B-1----:R1:W2:Y:S02]  /*9be0*/  SYNCS.PHASECHK.TRANS64.TRYWAIT P0, [R3+URZ+0x4a0], R0 ;  /* 0x0004a000030075a7 */ /* 0x0022a400080011ff */
[----:B--2---:R-:W-:Y:S05]  /*9bf0*/  @!P0 NANOSLEEP.SYNCS 0x989680 ;  /* 0x009896800000895d */ /* 0x004fea0003900000 */
[----:B------:R-:W2:Y:S02]  /*9c00*/  @!P0 SYNCS.PHASECHK.TRANS64 P0, [R3+URZ+0x4a0], R0 ;  /* 0x0004a000030085a7 */ /* 0x000ea400080010ff */
[----:B--2---:R-:W-:Y:S05]  /*9c10*/  @!P0 BRA `(.L_x_40) ;  /* 0xfffffffc00f08947 */ /* 0x004fea000383ffff */
[----:B------:R-:W-:Y:S05]  /*9c20*/  BRA `(.L_x_185) ;  /* 0xffffff8c00d87947 */ /* 0x000fea000383ffff */
.L_x_44:
[----:B------:R-:W-:-:S07]  /*9c30*/  MOV R0, UR4 ;  /* 0x0000000400007c02 */ /* 0x000fce0008000f00 */
.L_x_186:
[----:B-1----:R1:W2:Y:S02]  /*9c40*/  SYNCS.PHASECHK.TRANS64.TRYWAIT P0, [R0+URZ], R2 ;  /* 0x00000002000075a7 */ /* 0x0022a400080011ff */
[----:B--2---:R-:W-:Y:S05]  /*9c50*/  @!P0 NANOSLEEP.SYNCS 0x989680 ;  /* 0x009896800000895d */ /* 0x004fea0003900000 */
[----:B------:R-:W2:Y:S02]  /*9c60*/  @!P0 SYNCS.PHASECHK.TRANS64 P0, [R0+URZ], R2 ;  /* 0x00000002000085a7 */ /* 0x000ea400080010ff */
[----:B--2---:R-:W-:Y:S05]  /*9c70*/  @!P0 BRA `(.L_x_186) ;  /* 0xfffffffc00f08947 */ /* 0x004fea000383ffff */
[----:B------:R-:W-:Y:S05]  /*9c80*/  BRA `(.L_x_187) ;  /* 0xffffff94005c7947 */ /* 0x000fea000383ffff */
.L_x_45:
[----:B------:R-:W-:-:S07]  /*9c90*/  MOV R0, UR4 ;  /* 0x0000000400007c02 */ /* 0x000fce0008000f00 */
.L_x_188:
[----:B-1----:R1:W2:Y:S02]  /*9ca0*/  SYNCS.PHASECHK.TRANS64.TRYWAIT P0, [R0+URZ], R3 ;  /* 0x00000003000075a7 */ /* 0x0022a400080011ff */
[----:B--2---:R-:W-:Y:S05]  /*9cb0*/  @!P0 NANOSLEEP.SYNCS 0x989680 ;  /* 0x009896800000895d */ /* 0x004fea0003900000 */
[----:B------:R-:W2:Y:S02]  /*9cc0*/  @!P0 SYNCS.PHASECHK.TRANS64 P0, [R0+URZ], R3 ;  /* 0x00000003000085a7 */ /* 0x000ea400080010ff */
[----:B--2---:R-:W-:Y:S05]  /*9cd0*/  @!P0 BRA `(.L_x_188) ;  /* 0xfffffffc00f08947 */ /* 0x004fea000383ffff */
[----:B------:R-:W-:Y:S05]  /*9ce0*/  BRA `(.L_x_189) ;  /* 0xffffff9400687947 */ /* 0x000fea000383ffff */
.L_x_46:
[----:B------:R-:W-:-:S07]  /*9cf0*/  MOV R0, UR4 ;  /* 0x0000000400007c02 */ /* 0x000fce0008000f00 */
.L_x_190:
[----:B-1----:R1:W2:Y:S02]  /*9d00*/  SYNCS.PHASECHK.TRANS64.TRYWAIT P0, [R0+URZ], R3 ;  /* 0x00000003000075a7 */ /* 0x0022a400080011ff */
[----:B--2---:R-:W-:Y:S05]  /*9d10*/  @!P0 NANOSLEEP.SYNCS 0x989680 ;  /* 0x009896800000895d */ /* 0x004fea0003900000 */
[----:B------:R-:W2:Y:S02]  /*9d20*/  @!P0 SYNCS.PHASECHK.TRANS64 P0, [R0+URZ], R3 ;  /* 0x00000003000085a7 */ /* 0x000ea400080010ff */
[----:B--2---:R-:W-:Y:S05]  /*9d30*/  @!P0 BRA `(.L_x_190) ;  /* 0xfffffffc00f08947 */ /* 0x004fea000383ffff */
[----:B------:R-:W-:Y:S05]  /*9d40*/  BRA `(.L_x_191) ;  /* 0xffffff9400747947 */ /* 0x000fea000383ffff */
.L_x_47:
[----:B------:R-:W-:-:S07]  /*9d50*/  MOV R0, UR4 ;  /* 0x0000000400007c02 */ /* 0x000fce0008000f00 */
.L_x_192:
[----:B-1----:R1:W2:Y:S02]  /*9d60*/  SYNCS.PHASECHK.TRANS64.TRYWAIT P0, [R0+URZ], R3 ;  /* 0x00000003000075a7 */ /* 0x0022a400080011ff */
[----:B--2---:R-:W-:Y:S05]  /*9d70*/  @!P0 NANOSLEEP.SYNCS 0x989680 ;  /* 0x009896800000895d */ /* 0x004fea0003900000 */
[----:B------:R-:W2:Y:S02]  /*9d80*/  @!P0 SYNCS.PHASECHK.TRANS64 P0, [R0+URZ], R3 ;  /* 0x00000003000085a7 */ /* 0x000ea400080010ff */
[----:B--2---:R-:W-:Y:S05]  /*9d90*/  @!P0 BRA `(.L_x_192) ;  /* 0xfffffffc00f08947 */ /* 0x004fea000383ffff */
[----:B------:R-:W-:Y:S05]  /*9da0*/  BRA `(.L_x_193) ;  /* 0xffffff9400807947 */ /* 0x000fea000383ffff */
.L_x_48:
[----:B------:R-:W-:-:S07]  /*9db0*/  MOV R0, UR4 ;  /* 0x0000000400007c02 */ /* 0x000fce0008000f00 */
.L_x_194:
[----:B-1----:R1:W2:Y:S02]  /*9dc0*/  SYNCS.PHASECHK.TRANS64.TRYWAIT P0, [R0+URZ], R3 ;  /* 0x00000003000075a7 */ /* 0x0022a400080011ff */
[----:B--2---:R-:W-:Y:S05]  /*9dd0*/  @!P0 NANOSLEEP.SYNCS 0x989680 ;  /* 0x009896800000895d */ /* 0x004fea0003900000 */
[----:B------:R-:W2:Y:S02]  /*9de0*/  @!P0 SYNCS.PHASECHK.TRANS64 P0, [R0+URZ], R3 ;  /* 0x00000003000085a7 */ /* 0x000ea400080010ff */
[----:B--2---:R-:W-:Y:S05]  /*9df0*/  @!P0 BRA `(.L_x_194) ;  /* 0xfffffffc00f08947 */ /* 0x004fea000383ffff */
[----:B------:R-:W-:Y:S05]  /*9e00*/  BRA `(.L_x_195) ;  /* 0xffffff94008c7947 */ /* 0x000fea000383ffff */
.L_x_49:
[----:B------:R-:W-:-:S07]  /*9e10*/  MOV R0, UR4 ;  /* 0x0000000400007c02 */ /* 0x000fce0008000f00 */
.L_x_196:
[----:B-1----:R1:W2:Y:S02]  /*9e20*/  SYNCS.PHASECHK.TRANS64.TRYWAIT P0, [R0+URZ], R3 ;  /* 0x00000003000075a7 */ /* 0x0022a400080011ff */
[----:B--2---:R-:W-:Y:S05]  /*9e30*/  @!P0 NANOSLEEP.SYNCS 0x989680 ;  /* 0x009896800000895d */ /* 0x004fea0003900000 */
[----:B------:R-:W2:Y:S02]  /*9e40*/  @!P0 SYNCS.PHASECHK.TRANS64 P0, [R0+URZ], R3 ;  /* 0x00000003000085a7 */ /* 0x000ea400080010ff */
[----:B--2---:R-:W-:Y:S05]  /*9e50*/  @!P0 BRA `(.L_x_196) ;  /* 0xfffffffc00f08947 */ /* 0x004fea000383ffff */
[----:B------:R-:W-:Y:S05]  /*9e60*/  BRA `(.L_x_197) ;  /* 0xffffff9400987947 */ /* 0x000fea000383ffff */
.L_x_50:
[----:B------:R-:W-:-:S07]  /*9e70*/  MOV R0, UR4 ;  /* 0x0000000400007c02 */ /* 0x000fce0008000f00 */
.L_x_198:
[----:B-1----:R1:W2:Y:S02]  /*9e80*/  SYNCS.PHASECHK.TRANS64.TRYWAIT P0, [R0+URZ], R3 ;  /* 0x00000003000075a7 */ /* 0x0022a400080011ff */
[----:B--2---:R-:W-:Y:S05]  /*9e90*/  @!P0 NANOSLEEP.SYNCS 0x989680 ;  /* 0x009896800000895d */ /* 0x004fea0003900000 */
[----:B------:R-:W2:Y:S02]  /*9ea0*/  @!P0 SYNCS.PHASECHK.TRANS64 P0, [R0+URZ], R3 ;  /* 0x00000003000085a7 */ /* 0x000ea400080010ff */
[----:B--2---:R-:W-:Y:S05]  /*9eb0*/  @!P0 BRA `(.L_x_198) ;  /* 0xfffffffc00f08947 */ /* 0x004fea000383ffff */
[----:B------:R-:W-:Y:S05]  /*9ec0*/  BRA `(.L_x_199) ;  /* 0xffffff9400a47947 */ /* 0x000fea000383ffff */
.L_x_51:
[----:B------:R-:W-:-:S07]  /*9ed0*/  MOV R0, UR4 ;  /* 0x0000000400007c02 */ /* 0x000fce0008000f00 */
.L_x_200:
[----:B-1----:R1:W2:Y:S02]  /*9ee0*/  SYNCS.PHASECHK.TRANS64.TRYWAIT P0, [R0+URZ], R3 ;  /* 0x00000003000075a7 */ /* 0x0022a400080011ff */
[----:B--2---:R-:W-:Y:S05]  /*9ef0*/  @!P0 NANOSLEEP.SYNCS 0x989680 ;  /* 0x009896800000895d */ /* 0x004fea0003900000 */
[----:B------:R-:W2:Y:S02]  /*9f00*/  @!P0 SYNCS.PHASECHK.TRANS64 P0, [R0+URZ], R3 ;  /* 0x00000003000085a7 */ /* 0x000ea400080010ff */
[----:B--2---:R-:W-:Y:S05]  /*9f10*/  @!P0 BRA `(.L_x_200) ;  /* 0xfffffffc00f08947 */ /* 0x004fea000383ffff */
[----:B------:R-:W-:Y:S05]  /*9f20*/  BRA `(.L_x_201) ;  /* 0xffffff9400b07947 */ /* 0x000fea000383ffff */
.L_x_52:
[----:B------:R-:W-:-:S07]  /*9f30*/  MOV R0, UR4 ;  /* 0x0000000400007c02 */ /* 0x000fce0008000f00 */
.L_x_202:
[----:B-1----:R1:W2:Y:S02]  /*9f40*/  SYNCS.PHASECHK.TRANS64.TRYWAIT P0, [R0+URZ], R3 ;  /* 0x00000003000075a7 */ /* 0x0022a400080011ff */
[----:B--2---:R-:W-:Y:S05]  /*9f50*/  @!P0 NANOSLEEP.SYNCS 0x989680 ;  /* 0x009896800000895d */ /* 0x004fea0003900000 */
[----:B------:R-:W2:Y:S02]  /*9f60*/  @!P0 SYNCS.PHASECHK.TRANS64 P0, [R0+URZ], R3 ;  /* 0x00000003000085a7 */ /* 0x000ea400080010ff */
[----:B--2---:R-:W-:Y:S05]  /*9f70*/  @!P0 BRA `(.L_x_202) ;  /* 0xfffffffc00f08947 */ /* 0x004fea000383ffff */
[----:B------:R-:W-:Y:S05]  /*9f80*/  BRA `(.L_x_203) ;  /* 0xffffff9400bc7947 */ /* 0x000fea000383ffff */
.L_x_53:
[----:B------:R-:W-:-:S07]  /*9f90*/  MOV R0, UR4 ;  /* 0x0000000400007c02 */ /* 0x000fce0008000f00 */
.L_x_204:
[----:B-1----:R1:W2:Y:S02]  /*9fa0*/  SYNCS.PHASECHK.TRANS64.TRYWAIT P0, [R0+URZ], R3 ;  /* 0x00000003000075a7 */ /* 0x0022a400080011ff */
[----:B--2---:R-:W-:Y:S05]  /*9fb0*/  @!P0 NANOSLEEP.SYNCS 0x989680 ;  /* 0x009896800000895d */ /* 0x004fea0003900000 */
[----:B------:R-:W2:Y:S02]  /*9fc0*/  @!P0 SYNCS.PHASECHK.TRANS64 P0, [R0+URZ], R3 ;  /* 0x00000003000085a7 */ /* 0x000ea400080010ff */
[----:B--2---:R-:W-:Y:S05]  /*9fd0*/  @!P0 BRA `(.L_x_204) ;  /* 0xfffffffc00f08947 */ /* 0x004fea000383ffff */
[----:B------:R-:W-:Y:S05]  /*9fe0*/  BRA `(.L_x_205) ;  /* 0xffffff9400c87947 */ /* 0x000fea000383ffff */
.L_x_54:
[----:B------:R-:W-:-:S07]  /*9ff0*/  MOV R0, UR4 ;  /* 0x0000000400007c02 */ /* 0x000fce0008000f00 */
.L_x_206:
[----:B-1----:R1:W2:Y:S02]  /*a000*/  SYNCS.PHASECHK.TRANS64.TRYWAIT P0, [R0+URZ], R3 ;  /* 0x00000003000075a7 */ /* 0x0022a400080011ff */
[----:B--2---:R-:W-:Y:S05]  /*a010*/  @!P0 NANOSLEEP.SYNCS 0x989680 ;  /* 0x009896800000895d */ /* 0x004fea0003900000 */
[----:B------:R-:W2:Y:S02]  /*a020*/  @!P0 SYNCS.PHASECHK.TRANS64 P0, [R0+URZ], R3 ;  /* 0x00000003000085a7 */ /* 0x000ea400080010ff */
[----:B--2---:R-:W-:Y:S05]  /*a030*/  @!P0 BRA `(.L_x_206) ;  /* 0xfffffffc00f08947 */ /* 0x004fea000383ffff */
[----:B------:R-:W-:Y:S05]  /*a040*/  BRA `(.L_x_207) ;  /* 0xffffff9400d47947 */ /* 0x000fea000383ffff */
.L_x_55:
[----:B------:R-:W-:-:S07]  /*a050*/  MOV R0, UR4 ;  /* 0x0000000400007c02 */ /* 0x000fce0008000f00 */
.L_x_208:
[----:B-1----:R1:W2:Y:S02]  /*a060*/  SYNCS.PHASECHK.TRANS64.TRYWAIT P0, [R0+URZ], R3 ;  /* 0x00000003000075a7 */ /* 0x0022a400080011ff */
[----:B--2---:R-:W-:Y:S05]  /*a070*/  @!P0 NANOSLEEP.SYNCS 0x989680 ;  /* 0x009896800000895d */ /* 0x004fea0003900000 */
[----:B------:R-:W2:Y:S02]  /*a080*/  @!P0 SYNCS.PHASECHK.TRANS64 P0, [R0+URZ], R3 ;  /* 0x00000003000085a7 */ /* 0x000ea400080010ff */
[----:B--2---:R-:W-:Y:S05]  /*a090*/  @!P0 BRA `(.L_x_208) ;  /* 0xfffffffc00f08947 */ /* 0x004fea000383ffff */
[----:B------:R-:W-:Y:S05]  /*a0a0*/  BRA `(.L_x_209) ;  /* 0xffffff9400e07947 */ /* 0x000fea000383ffff */
.L_x_56:
[----:B------:R-:W-:-:S07]  /*a0b0*/  MOV R0, UR4 ;  /* 0x0000000400007c02 */ /* 0x000fce0008000f00 */
.L_x_210:
[----:B-1----:R1:W2:Y:S02]  /*a0c0*/  SYNCS.PHASECHK.TRANS64.TRYWAIT P0, [R0+URZ], R3 ;  /* 0x00000003000075a7 */ /* 0x0022a400080011ff */
[----:B--2---:R-:W-:Y:S05]  /*a0d0*/  @!P0 NANOSLEEP.SYNCS 0x989680 ;  /* 0x009896800000895d */ /* 0x004fea0003900000 */
[----:B------:R-:W2:Y:S02]  /*a0e0*/  @!P0 SYNCS.PHASECHK.TRANS64 P0, [R0+URZ], R3 ;  /* 0x00000003000085a7 */ /* 0x000ea400080010ff */
[----:B--2---:R-:W-:Y:S05]  /*a0f0*/  @!P0 BRA `(.L_x_210) ;  /* 0xfffffffc00f08947 */ /* 0x004fea000383ffff */
[----:B------:R-:W-:Y:S05]  /*a100*/  BRA `(.L_x_211) ;  /* 0xffffff9400ec7947 */ /* 0x000fea000383ffff */
.L_x_57:
[----:B------:R-:W-:-:S07]  /*a110*/  MOV R0, UR4 ;  /* 0x0000000400007c02 */ /* 0x000fce0008000f00 */
.L_x_212:
[----:B-1----:R1:W2:Y:S02]  /*a120*/  SYNCS.PHASECHK.TRANS64.TRYWAIT P0, [R0+URZ], R3 ;  /* 0x00000003000075a7 */ /* 0x0022a400080011ff */
[----:B--2---:R-:W-:Y:S05]  /*a130*/  @!P0 NANOSLEEP.SYNCS 0x989680 ;  /* 0x009896800000895d */ /* 0x004fea0003900000 */
[----:B------:R-:W2:Y:S02]  /*a140*/  @!P0 SYNCS.PHASECHK.TRANS64 P0, [R0+URZ], R3 ;  /* 0x00000003000085a7 */ /* 0x000ea400080010ff */
[----:B--2---:R-:W-:Y:S05]  /*a150*/  @!P0 BRA `(.L_x_212) ;  /* 0xfffffffc00f08947 */ /* 0x004fea000383ffff */
[----:B------:R-:W-:Y:S05]  /*a160*/  BRA `(.L_x_213) ;  /* 0xffffff9400f87947 */ /* 0x000fea000383ffff */
.L_x_58:
[----:B------:R-:W-:-:S07]  /*a170*/  MOV R0, UR4 ;  /* 0x0000000400007c02 */ /* 0x000fce0008000f00 */
.L_x_214:
[----:B-1----:R1:W2:Y:S02]  /*a180*/  SYNCS.PHASECHK.TRANS64.TRYWAIT P0, [R0+URZ], R3 ;  /* 0x00000003000075a7 */ /* 0x0022a400080011ff */
[----:B--2---:R-:W-:Y:S05]  /*a190*/  @!P0 NANOSLEEP.SYNCS 0x989680 ;  /* 0x009896800000895d */ /* 0x004fea0003900000 */
[----:B------:R-:W2:Y:S02]  /*a1a0*/  @!P0 SYNCS.PHASECHK.TRANS64 P0, [R0+URZ], R3 ;  /* 0x00000003000085a7 */ /* 0x000ea400080010ff */
[----:B--2---:R-:W-:Y:S05]  /*a1b0*/  @!P0 BRA `(.L_x_214) ;  /* 0xfffffffc00f08947 */ /* 0x004fea000383ffff */
[----:B------:R-:W-:Y:S05]  /*a1c0*/  BRA `(.L_x_215) ;  /* 0xffffff9800047947 */ /* 0x000fea000383ffff */
.L_x_59:
[----:B------:R-:W-:-:S07]  /*a1d0*/  MOV R0, UR4 ;  /* 0x0000000400007c02 */ /* 0x000fce0008000f00 */
.L_x_216:
[----:B-1----:R1:W2:Y:S02]  /*a1e0*/  SYNCS.PHASECHK.TRANS64.TRYWAIT P0, [R0+URZ], R3 ;  /* 0x00000003000075a7 */ /* 0x0022a400080011ff */
[----:B--2---:R-:W-:Y:S05]  /*a1f0*/  @!P0 NANOSLEEP.SYNCS 0x989680 ;  /* 0x009896800000895d */ /* 0x004fea0003900000 */
[----:B------:R-:W2:Y:S02]  /*a200*/  @!P0 SYNCS.PHASECHK.TRANS64 P0, [R0+URZ], R3 ;  /* 0x00000003000085a7 */ /* 0x000ea400080010ff */
[----:B--2---:R-:W-:Y:S05]  /*a210*/  @!P0 BRA `(.L_x_216) ;  /* 0xfffffffc00f08947 */ /* 0x004fea000383ffff */
[----:B------:R-:W-:Y:S05]  /*a220*/  BRA `(.L_x_217) ;  /* 0xffffff9800107947 */ /* 0x000fea000383ffff */
.L_x_60:
[----:B------:R-:W-:-:S07]  /*a230*/  MOV R0, UR4 ;  /* 0x0000000400007c02 */ /* 0x000fce0008000f00 */
.L_x_218:
[----:B-1----:R1:W2:Y:S02]  /*a240*/  SYNCS.PHASECHK.TRANS64.TRYWAIT P0, [R0+URZ], R3 ;  /* 0x00000003000075a7 */ /* 0x0022a400080011ff */
[----:B--2---:R-:W-:Y:S05]  /*a250*/  @!P0 NANOSLEEP.SYNCS 0x989680 ;  /* 0x009896800000895d */ /* 0x004fea0003900000 */
[----:B------:R-:W2:Y:S02]  /*a260*/  @!P0 SYNCS.PHASECHK.TRANS64 P0, [R0+URZ], R3 ;  /* 0x00000003000085a7 */ /* 0x000ea400080010ff */
[----:B--2---:R-:W-:Y:S05]  /*a270*/  @!P0 BRA `(.L_x_218) ;  /* 0xfffffffc00f08947 */ /* 0x004fea000383ffff */
[----:B------:R-:W-:Y:S05]  /*a280*/  BRA `(.L_x_219) ;  /* 0xffffff98001c7947 */ /* 0x000fea000383ffff */
.L_x_61:
[----:B------:R-:W-:-:S07]  /*a290*/  MOV R0, UR4 ;  /* 0x0000000400007c02 */ /* 0x000fce0008000f00 */
.L_x_220:
[----:B-1----:R1:W2:Y:S02]  /*a2a0*/  SYNCS.PHASECHK.TRANS64.TRYWAIT P0, [R0+URZ], R3 ;  /* 0x00000003000075a7 */ /* 0x0022a400080011ff */
[----:B--2---:R-:W-:Y:S05]  /*a2b0*/  @!P0 NANOSLEEP.SYNCS 0x989680 ;  /* 0x009896800000895d */ /* 0x004fea0003900000 */
[----:B------:R-:W2:Y:S02]  /*a2c0*/  @!P0 SYNCS.PHASECHK.TRANS64 P0, [R0+URZ], R3 ;  /* 0x00000003000085a7 */ /* 0x000ea400080010ff */
[----:B--2---:R-:W-:Y:S05]  /*a2d0*/  @!P0 BRA `(.L_x_220) ;  /* 0xfffffffc00f08947 */ /* 0x004fea000383ffff */
[----:B------:R-:W-:Y:S05]  /*a2e0*/  BRA `(.L_x_221) ;  /* 0xffffff9800287947 */ /* 0x000fea000383ffff */
.L_x_62:
[----:B------:R-:W-:-:S07]  /*a2f0*/  MOV R0, UR4 ;  /* 0x0000000400007c02 */ /* 0x000fce0008000f00 */
.L_x_222:
[----:B-1----:R1:W2:Y:S02]  /*a300*/  SYNCS.PHASECHK.TRANS64.TRYWAIT P0, [R0+URZ], R3 ;  /* 0x00000003000075a7 */ /* 0x0022a400080011ff */
[----:B--2---:R-:W-:Y:S05]  /*a310*/  @!P0 NANOSLEEP.SYNCS 0x989680 ;  /* 0x009896800000895d */ /* 0x004fea0003900000 */
[----:B------:R-:W2:Y:S02]  /*a320*/  @!P0 SYNCS.PHASECHK.TRANS64 P0, [R0+URZ], R3 ;  /* 0x00000003000085a7 */ /* 0x000ea400080010ff */
[----:B--2---:R-:W-:Y:S05]  /*a330*/  @!P0 BRA `(.L_x_222) ;  /* 0xfffffffc00f08947 */ /* 0x004fea000383ffff */
[----:B------:R-:W-:Y:S05]  /*a340*/  BRA `(.L_x_223) ;  /* 0xffffff9800347947 */ /* 0x000fea000383ffff */
.L_x_63:
[----:B------:R-:W-:-:S07]  /*a350*/  MOV R0, UR4 ;  /* 0x0000000400007c02 */ /* 0x000fce0008000f00 */
.L_x_224:
[----:B-1----:R1:W2:Y:S02]  /*a360*/  SYNCS.PHASECHK.TRANS64.TRYWAIT P0, [R0+URZ], R3 ;  /* 0x00000003000075a7 */ /* 0x0022a400080011ff */
[----:B--2---:R-:W-:Y:S05]  /*a370*/  @!P0 NANOSLEEP.SYNCS 0x989680 ;  /* 0x009896800000895d */ /* 0x004fea0003900000 */
[----:B------:R-:W2:Y:S02]  /*a380*/  @!P0 SYNCS.PHASECHK.TRANS64 P0, [R0+URZ], R3 ;  /* 0x00000003000085a7 */ /* 0x000ea400080010ff */
[----:B--2---:R-:W-:Y:S05]  /*a390*/  @!P0 BRA `(.L_x_224) ;  /* 0xfffffffc00f08947 */ /* 0x004fea000383ffff */
[----:B------:R-:W-:Y:S05]  /*a3a0*/  BRA `(.L_x_225) ;  /* 0xffffff9800407947 */ /* 0x000fea000383ffff */
.L_x_64:
[----:B------:R-:W-:-:S07]  /*a3b0*/  MOV R0, UR4 ;  /* 0x0000000400007c02 */ /* 0x000fce0008000f00 */
.L_x_226:
[----:B-1----:R1:W2:Y:S02]  /*a3c0*/  SYNCS.PHASECHK.TRANS64.TRYWAIT P0, [R0+URZ], R3 ;  /* 0x00000003000075a7 */ /* 0x0022a400080011ff */
[----:B--2---:R-:W-:Y:S05]  /*a3d0*/  @!P0 NANOSLEEP.SYNCS 0x989680 ;  /* 0x009896800000895d */ /* 0x004fea0003900000 */
[----:B------:R-:W2:Y:S02]  /*a3e0*/  @!P0 SYNCS.PHASECHK.TRANS64 P0, [R0+URZ], R3 ;  /* 0x00000003000085a7 */ /* 0x000ea400080010ff */
[----:B--2---:R-:W-:Y:S05]  /*a3f0*/  @!P0 BRA `(.L_x_226) ;  /* 0xfffffffc00f08947 */ /* 0x004fea000383ffff */
[----:B------:R-:W-:Y:S05]  /*a400*/  BRA `(.L_x_227) ;  /* 0xffffff98004c7947 */ /* 0x000fea000383ffff */
.L_x_65:
[----:B------:R-:W-:-:S07]  /*a410*/  MOV R0, UR4 ;  /* 0x0000000400007c02 */ /* 0x000fce0008000f00 */
.L_x_228:
[----:B-1----:R1:W2:Y:S02]  /*a420*/  SYNCS.PHASECHK.TRANS64.TRYWAIT P0, [R0+URZ], R3 ;  /* 0x00000003000075a7 */ /* 0x0022a400080011ff */
[----:B--2---:R-:W-:Y:S05]  /*a430*/  @!P0 NANOSLEEP.SYNCS 0x989680 ;  /* 0x009896800000895d */ /* 0x004fea0003900000 */
[----:B------:R-:W2:Y:S02]  /*a440*/  @!P0 SYNCS.PHASECHK.TRANS64 P0, [R0+URZ], R3 ;  /* 0x00000003000085a7 */ /* 0x000ea400080010ff */
[----:B--2---:R-:W-:Y:S05]  /*a450*/  @!P0 BRA `(.L_x_228) ;  /* 0xfffffffc00f08947 */ /* 0x004fea000383ffff */
[----:B------:R-:W-:Y:S05]  /*a460*/  BRA `(.L_x_229) ;  /* 0xffffff9800587947 */ /* 0x000fea000383ffff */
.L_x_66:
[----:B------:R-:W-:-:S07]  /*a470*/  MOV R0, UR4 ;  /* 0x0000000400007c02 */ /* 0x000fce0008000f00 */
.L_x_230:
[----:B-1----:R1:W2:Y:S02]  /*a480*/  SYNCS.PHASECHK.TRANS64.TRYWAIT P0, [R0+URZ], R3 ;  /* 0x00000003000075a7 */ /* 0x0022a400080011ff */
[----:B--2---:R-:W-:Y:S05]  /*a490*/  @!P0 NANOSLEEP.SYNCS 0x989680 ;  /* 0x009896800000895d */ /* 0x004fea0003900000 */
[----:B------:R-:W2:Y:S02]  /*a4a0*/  @!P0 SYNCS.PHASECHK.TRANS64 P0, [R0+URZ], R3 ;  /* 0x00000003000085a7 */ /* 0x000ea400080010ff */
[----:B--2---:R-:W-:Y:S05]  /*a4b0*/  @!P0 BRA `(.L_x_230) ;  /* 0xfffffffc00f08947 */ /* 0x004fea000383ffff */
[----:B------:R-:W-:Y:S05]  /*a4c0*/  BRA `(.L_x_231) ;  /* 0xffffff9800647947 */ /* 0x000fea000383ffff */
.L_x_67:
[----:B------:R-:W-:-:S07]  /*a4d0*/  MOV R0, UR4 ;  /* 0x0000000400007c02 */ /* 0x000fce0008000f00 */
.L_x_232:
[----:B-1----:R1:W2:Y:S02]  /*a4e0*/  SYNCS.PHASECHK.TRANS64.TRYWAIT P0, [R0+URZ], R3 ;  /* 0x00000003000075a7 */ /* 0x0022a400080011ff */
[----:B--2---:R-:W-:Y:S05]  /*a4f0*/  @!P0 NANOSLEEP.SYNCS 0x989680 ;  /* 0x009896800000895d */ /* 0x004fea0003900000 */
[----:B------:R-:W2:Y:S02]  /*a500*/  @!P0 SYNCS.PHASECHK.TRANS64 P0, [R0+URZ], R3 ;  /* 0x00000003000085a7 */ /* 0x000ea400080010ff */
[----:B--2---:R-:W-:Y:S05]  /*a510*/  @!P0 BRA `(.L_x_232) ;  /* 0xfffffffc00f08947 */ /* 0x004fea000383ffff */
[----:B------:R-:W-:Y:S05]  /*a520*/  BRA `(.L_x_233) ;  /* 0xffffff9800707947 */ /* 0x000fea000383ffff */
.L_x_68:
[----:B------:R-:W-:-:S07]  /*a530*/  MOV R0, UR4 ;  /* 0x0000000400007c02 */ /* 0x000fce0008000f00 */
.L_x_234:
[----:B-1----:R1:W2:Y:S02]  /*a540*/  SYNCS.PHASECHK.TRANS64.TRYWAIT P0, [R0+URZ], R3 ;  /* 0x00000003000075a7 */ /* 0x0022a400080011ff */
[----:B--2---:R-:W-:Y:S05]  /*a550*/  @!P0 NANOSLEEP.SYNCS 0x989680 ;  /* 0x009896800000895d */ /* 0x004fea0003900000 */
[----:B------:R-:W2:Y:S02]  /*a560*/  @!P0 SYNCS.PHASECHK.TRANS64 P0, [R0+URZ], R3 ;  /* 0x00000003000085a7 */ /* 0x000ea400080010ff */
[----:B--2---:R-:W-:Y:S05]  /*a570*/  @!P0 BRA `(.L_x_234) ;  /* 0xfffffffc00f08947 */ /* 0x004fea000383ffff */
[----:B------:R-:W-:Y:S05]  /*a580*/  BRA `(.L_x_235) ;  /* 0xffffff98007c7947 */ /* 0x000fea000383ffff */
.L_x_69:
[----:B------:R-:W-:-:S07]  /*a590*/  MOV R0, UR4 ;  /* 0x0000000400007c02 */ /* 0x000fce0008000f00 */
.L_x_236:
[----:B-1----:R1:W2:Y:S02]  /*a5a0*/  SYNCS.PHASECHK.TRANS64.TRYWAIT P0, [R0+URZ], R3 ;  /* 0x00000003000075a7 */ /* 0x0022a400080011ff */
[----:B--2---:R-:W-:Y:S05]  /*a5b0*/  @!P0 NANOSLEEP.SYNCS 0x989680 ;  /* 0x009896800000895d */ /* 0x004fea0003900000 */
[----:B------:R-:W2:Y:S02]  /*a5c0*/  @!P0 SYNCS.PHASECHK.TRANS64 P0, [R0+URZ], R3 ;  /* 0x00000003000085a7 */ /* 0x000ea400080010ff */
[----:B--2---:R-:W-:Y:S05]  /*a5d0*/  @!P0 BRA `(.L_x_236) ;  /* 0xfffffffc00f08947 */ /* 0x004fea000383ffff */
[----:B------:R-:W-:Y:S05]  /*a5e0*/  BRA `(.L_x_237) ;  /* 0xffffff9800887947 */ /* 0x000fea000383ffff */
.L_x_70:
[----:B------:R-:W-:-:S07]  /*a5f0*/  MOV R0, UR4 ;  /* 0x0000000400007c02 */ /* 0x000fce0008000f00 */
.L_x_238:
[----:B-1----:R1:W2:Y:S02]  /*a600*/  SYNCS.PHASECHK.TRANS64.TRYWAIT P0, [R0+URZ], R3 ;  /* 0x00000003000075a7 */ /* 0x0022a400080011ff */
[----:B--2---:R-:W-:Y:S05]  /*a610*/  @!P0 NANOSLEEP.SYNCS 0x989680 ;  /* 0x009896800000895d */ /* 0x004fea0003900000 */
[----:B------:R-:W2:Y:S02]  /*a620*/  @!P0 SYNCS.PHASECHK.TRANS64 P0, [R0+URZ], R3 ;  /* 0x00000003000085a7 */ /* 0x000ea400080010ff */
[----:B--2---:R-:W-:Y:S05]  /*a630*/  @!P0 BRA `(.L_x_238) ;  /* 0xfffffffc00f08947 */ /* 0x004fea000383ffff */
[----:B------:R-:W-:Y:S05]  /*a640*/  BRA `(.L_x_239) ;  /* 0xffffff9800947947 */ /* 0x000fea000383ffff */
.L_x_71:
[----:B------:R-:W-:-:S07]  /*a650*/  MOV R0, UR4 ;  /* 0x0000000400007c02 */ /* 0x000fce0008000f00 */
.L_x_240:
[----:B-1----:R1:W2:Y:S02]  /*a660*/  SYNCS.PHASECHK.TRANS64.TRYWAIT P0, [R0+URZ], R3 ;  /* 0x00000003000075a7 */ /* 0x0022a400080011ff */
[----:B--2---:R-:W-:Y:S05]  /*a670*/  @!P0 NANOSLEEP.SYNCS 0x989680 ;  /* 0x009896800000895d */ /* 0x004fea0003900000 */
[----:B------:R-:W2:Y:S02]  /*a680*/  @!P0 SYNCS.PHASECHK.TRANS64 P0, [R0+URZ], R3 ;  /* 0x00000003000085a7 */ /* 0x000ea400080010ff */
[----:B--2---:R-:W-:Y:S05]  /*a690*/  @!P0 BRA `(.L_x_240) ;  /* 0xfffffffc00f08947 */ /* 0x004fea000383ffff */
[----:B------:R-:W-:Y:S05]  /*a6a0*/  BRA `(.L_x_241) ;  /* 0xffffff9800a07947 */ /* 0x000fea000383ffff */
.L_x_72:
[----:B------:R-:W-:-:S07]  /*a6b0*/  MOV R0, UR4 ;  /* 0x0000000400007c02 */ /* 0x000fce0008000f00 */
.L_x_242:
[----:B-1----:R1:W2:Y:S02]  /*a6c0*/  SYNCS.PHASECHK.TRANS64.TRYWAIT P0, [R0+URZ], R3 ;  /* 0x00000003000075a7 */ /* 0x0022a400080011ff */
[----:B--2---:R-:W-:Y:S05]  /*a6d0*/  @!P0 NANOSLEEP.SYNCS 0x989680 ;  /* 0x009896800000895d */ /* 0x004fea0003900000 */
[----:B------:R-:W2:Y:S02]  /*a6e0*/  @!P0 SYNCS.PHASECHK.TRANS64 P0, [R0+URZ], R3 ;  /* 0x00000003000085a7 */ /* 0x000ea400080010ff */
[----:B--2---:R-:W-:Y:S05]  /*a6f0*/  @!P0 BRA `(.L_x_242) ;  /* 0xfffffffc00f08947 */ /* 0x004fea000383ffff */
[----:B------:R-:W-:Y:S05]  /*a700*/  BRA `(.L_x_243) ;  /* 0xffffff9800ac7947 */ /* 0x000fea000383ffff */
.L_x_73:
[----:B------:R-:W-:-:S07]  /*a710*/  MOV R0, UR4 ;  /* 0x0000000400007c02 */ /* 0x000fce0008000f00 */
.L_x_244:
[----:B-1----:R1:W2:Y:S02]  /*a720*/  SYNCS.PHASECHK.TRANS64.TRYWAIT P0, [R0+URZ], R3 ;  /* 0x00000003000075a7 */ /* 0x0022a400080011ff */
[----:B--2---:R-:W-:Y:S05]  /*a730*/  @!P0 NANOSLEEP.SYNCS 0x989680 ;  /* 0x009896800000895d */ /* 0x004fea0003900000 */
[----:B------:R-:W2:Y:S02]  /*a740*/  @!P0 SYNCS.PHASECHK.TRANS64 P0, [R0+URZ], R3 ;  /* 0x00000003000085a7 */ /* 0x000ea400080010ff */
[----:B--2---:R-:W-:Y:S05]  /*a750*/  @!P0 BRA `(.L_x_244) ;  /* 0xfffffffc00f08947 */ /* 0x004fea000383ffff */
[----:B------:R-:W-:Y:S05]  /*a760*/  BRA `(.L_x_245) ;  /* 0xffffff9800b87947 */ /* 0x000fea000383ffff */
.L_x_74:
[----:B------:R-:W-:-:S07]  /*a770*/  MOV R0, UR4 ;  /* 0x0000000400007c02 */ /* 0x000fce0008000f00 */
.L_x_246:
[----:B-1----:R1:W2:Y:S02]  /*a780*/  SYNCS.PHASECHK.TRANS64.TRYWAIT P0, [R0+URZ], R3 ;  /* 0x00000003000075a7 */ /* 0x0022a400080011ff */
[----:B--2---:R-:W-:Y:S05]  /*a790*/  @!P0 NANOSLEEP.SYNCS 0x989680 ;  /* 0x009896800000895d */ /* 0x004fea0003900000 */
[----:B------:R-:W2:Y:S02]  /*a7a0*/  @!P0 SYNCS.PHASECHK.TRANS64 P0, [R0+URZ], R3 ;  /* 0x00000003000085a7 */ /* 0x000ea400080010ff */
[----:B--2---:R-:W-:Y:S05]  /*a7b0*/  @!P0 BRA `(.L_x_246) ;  /* 0xfffffffc00f08947 */ /* 0x004fea000383ffff */
[----:B------:R-:W-:Y:S05]  /*a7c0*/  BRA `(.L_x_247) ;  /* 0xffffff9800c47947 */ /* 0x000fea000383ffff */
.L_x_75:
[----:B------:R-:W-:-:S07]  /*a7d0*/  MOV R0, UR4 ;  /* 0x0000000400007c02 */ /* 0x000fce0008000f00 */
.L_x_248:
[----:B-1----:R1:W2:Y:S02]  /*a7e0*/  SYNCS.PHASECHK.TRANS64.TRYWAIT P0, [R0+URZ], R3 ;  /* 0x00000003000075a7 */ /* 0x0022a400080011ff */
[----:B--2---:R-:W-:Y:S05]  /*a7f0*/  @!P0 NANOSLEEP.SYNCS 0x989680 ;  /* 0x009896800000895d */ /* 0x004fea0003900000 */
[----:B------:R-:W2:Y:S02]  /*a800*/  @!P0 SYNCS.PHASECHK.TRANS64 P0, [R0+URZ], R3 ;  /* 0x00000003000085a7 */ /* 0x000ea400080010ff */
[----:B--2---:R-:W-:Y:S05]  /*a810*/  @!P0 BRA `(.L_x_248) ;  /* 0xfffffffc00f08947 */ /* 0x004fea000383ffff */
[----:B------:R-:W-:Y:S05]  /*a820*/  BRA `(.L_x_249) ;  /* 0xffffff9800d07947 */ /* 0x000fea000383ffff */
.L_x_76:
[----:B------:R-:W-:-:S07]  /*a830*/  MOV R0, UR4 ;  /* 0x0000000400007c02 */ /* 0x000fce0008000f00 */
.L_x_250:
[----:B-1----:R1:W2:Y:S02]  /*a840*/  SYNCS.PHASECHK.TRANS64.TRYWAIT P0, [R0+URZ], R3 ;  /* 0x00000003000075a7 */ /* 0x0022a400080011ff */
[----:B--2---:R-:W-:Y:S05]  /*a850*/  @!P0 NANOSLEEP.SYNCS 0x989680 ;  /* 0x009896800000895d */ /* 0x004fea0003900000 */
[----:B------:R-:W2:Y:S02]  /*a860*/  @!P0 SYNCS.PHASECHK.TRANS64 P0, [R0+URZ], R3 ;  /* 0x00000003000085a7 */ /* 0x000ea400080010ff */
[----:B--2---:R-:W-:Y:S05]  /*a870*/  @!P0 BRA `(.L_x_250) ;  /* 0xfffffffc00f08947 */ /* 0x004fea000383ffff */
[----:B------:R-:W-:Y:S05]  /*a880*/  BRA `(.L_x_251) ;  /* 0xffffff9800dc7947 */ /* 0x000fea000383ffff */
.L_x_77:
[----:B------:R-:W-:-:S07]  /*a890*/  MOV R0, UR4 ;  /* 0x0000000400007c02 */ /* 0x000fce0008000f00 */
.L_x_252:
[----:B-1----:R1:W2:Y:S02]  /*a8a0*/  SYNCS.PHASECHK.TRANS64.TRYWAIT P0, [R0+URZ], R3 ;  /* 0x00000003000075a7 */ /* 0x0022a400080011ff */
[----:B--2---:R-:W-:Y:S05]  /*a8b0*/  @!P0 NANOSLEEP.SYNCS 0x989680 ;  /* 0x009896800000895d */ /* 0x004fea0003900000 */
[----:B------:R-:W2:Y:S02]  /*a8c0*/  @!P0 SYNCS.PHASECHK.TRANS64 P0, [R0+URZ], R3 ;  /* 0x00000003000085a7 */ /* 0x000ea400080010ff */
[----:B--2---:R-:W-:Y:S05]  /*a8d0*/  @!P0 BRA `(.L_x_252) ;  /* 0xfffffffc00f08947 */ /* 0x004fea000383ffff */
[----:B------:R-:W-:Y:S05]  /*a8e0*/  BRA `(.L_x_253) ;  /* 0xffffff9800e87947 */ /* 0x000fea000383ffff */
.L_x_78:
[----:B------:R-:W-:-:S07]  /*a8f0*/  MOV R0, UR4 ;  /* 0x0000000400007c02 */ /* 0x000fce0008000f00 */
.L_x_254:
[----:B-1----:R1:W2:Y:S02]  /*a900*/  SYNCS.PHASECHK.TRANS64.TRYWAIT P0, [R0+URZ], R3 ;  /* 0x00000003000075a7 */ /* 0x0022a400080011ff */
[----:B--2---:R-:W-:Y:S05]  /*a910*/  @!P0 NANOSLEEP.SYNCS 0x989680 ;  /* 0x009896800000895d */ /* 0x004fea0003900000 */
[----:B------:R-:W2:Y:S02]  /*a920*/  @!P0 SYNCS.PHASECHK.TRANS64 P0, [R0+URZ], R3 ;  /* 0x00000003000085a7 */ /* 0x000ea400080010ff */
[----:B--2---:R-:W-:Y:S05]  /*a930*/  @!P0 BRA `(.L_x_254) ;  /* 0xfffffffc00f08947 */ /* 0x004fea000383ffff */
[----:B------:R-:W-:Y:S05]  /*a940*/  BRA `(.L_x_255) ;  /* 0xffffff9800f47947 */ /* 0x000fea000383ffff */
.L_x_79:
[----:B------:R-:W-:-:S07]  /*a950*/  MOV R0, UR4 ;  /* 0x0000000400007c02 */ /* 0x000fce0008000f00 */
.L_x_256:
[----:B-1----:R1:W2:Y:S02]  /*a960*/  SYNCS.PHASECHK.TRANS64.TRYWAIT P0, [R0+URZ], R3 ;  /* 0x00000003000075a7 */ /* 0x0022a400080011ff */
[----:B--2---:R-:W-:Y:S05]  /*a970*/  @!P0 NANOSLEEP.SYNCS 0x989680 ;  /* 0x009896800000895d */ /* 0x004fea0003900000 */
[----:B------:R-:W2:Y:S02]  /*a980*/  @!P0 SYNCS.PHASECHK.TRANS64 P0, [R0+URZ], R3 ;  /* 0x00000003000085a7 */ /* 0x000ea400080010ff */
[----:B--2---:R-:W-:Y:S05]  /*a990*/  @!P0 BRA `(.L_x_256) ;  /* 0xfffffffc00f08947 */ /* 0x004fea000383ffff */
[----:B------:R-:W-:Y:S05]  /*a9a0*/  BRA `(.L_x_257) ;  /* 0xffffff9c00007947 */ /* 0x000fea000383ffff */
.L_x_80:
[----:B------:R-:W-:-:S07]  /*a9b0*/  MOV R0, UR4 ;  /* 0x0000000400007c02 */ /* 0x000fce0008000f00 */
.L_x_258:
[----:B-1----:R1:W2:Y:S02]  /*a9c0*/  SYNCS.PHASECHK.TRANS64.TRYWAIT P0, [R0+URZ], R3 ;  /* 0x00000003000075a7 */ /* 0x0022a400080011ff */
[----:B--2---:R-:W-:Y:S05]  /*a9d0*/  @!P0 NANOSLEEP.SYNCS 0x989680 ;  /* 0x009896800000895d */ /* 0x004fea0003900000 */
[----:B------:R-:W2:Y:S02]  /*a9e0*/  @!P0 SYNCS.PHASECHK.TRANS64 P0, [R0+URZ], R3 ;  /* 0x00000003000085a7 */ /* 0x000ea400080010ff */
[----:B--2---:R-:W-:Y:S05]  /*a9f0*/  @!P0 BRA `(.L_x_258) ;  /* 0xfffffffc00f08947 */ /* 0x004fea000383ffff */
[----:B------:R-:W-:Y:S05]  /*aa00*/  BRA `(.L_x_259) ;  /* 0xffffff9c000c7947 */ /* 0x000fea000383ffff */
.L_x_81:
[----:B------:R-:W-:-:S07]  /*aa10*/  MOV R0, UR4 ;  /* 0x0000000400007c02 */ /* 0x000fce0008000f00 */
.L_x_260:
[----:B-1----:R1:W2:Y:S02]  /*aa20*/  SYNCS.PHASECHK.TRANS64.TRYWAIT P0, [R0+URZ], R3 ;  /* 0x00000003000075a7 */ /* 0x0022a400080011ff */
[----:B--2---:R-:W-:Y:S05]  /*aa30*/  @!P0 NANOSLEEP.SYNCS 0x989680 ;  /* 0x009896800000895d */ /* 0x004fea0003900000 */
[----:B------:R-:W2:Y:S02]  /*aa40*/  @!P0 SYNCS.PHASECHK.TRANS64 P0, [R0+URZ], R3 ;  /* 0x00000003000085a7 */ /* 0x000ea400080010ff */
[----:B--2---:R-:W-:Y:S05]  /*aa50*/  @!P0 BRA `(.L_x_260) ;  /* 0xfffffffc00f08947 */ /* 0x004fea000383ffff */
[----:B------:R-:W-:Y:S05]  /*aa60*/  BRA `(.L_x_261) ;  /* 0xffffff9c00187947 */ /* 0x000fea000383ffff */
.L_x_82:
[----:B------:R-:W-:-:S07]  /*aa70*/  MOV R0, UR4 ;  /* 0x0000000400007c02 */ /* 0x000fce0008000f00 */
.L_x_262:
[----:B-1----:R1:W2:Y:S02]  /*aa80*/  SYNCS.PHASECHK.TRANS64.TRYWAIT P0, [R0+URZ], R3 ;  /* 0x00000003000075a7 */ /* 0x0022a400080011ff */
[----:B--2---:R-:W-:Y:S05]  /*aa90*/  @!P0 NANOSLEEP.SYNCS 0x989680 ;  /* 0x009896800000895d */ /* 0x004fea0003900000 */
[----:B------:R-:W2:Y:S02]  /*aaa0*/  @!P0 SYNCS.PHASECHK.TRANS64 P0, [R0+URZ], R3 ;  /* 0x00000003000085a7 */ /* 0x000ea400080010ff */
[----:B--2---:R-:W-:Y:S05]  /*aab0*/  @!P0 BRA `(.L_x_262) ;  /* 0xfffffffc00f08947 */ /* 0x004fea000383ffff */
[----:B------:R-:W-:Y:S05]  /*aac0*/  BRA `(.L_x_263) ;  /* 0xffffff9c00247947 */ /* 0x000fea000383ffff */
.L_x_83:
[----:B------:R-:W-:-:S07]  /*aad0*/  MOV R0, UR4 ;  /* 0x0000000400007c02 */ /* 0x000fce0008000f00 */
.L_x_264:
[----:B-1----:R1:W2:Y:S02]  /*aae0*/  SYNCS.PHASECHK.TRANS64.TRYWAIT P0, [R0+URZ], R3 ;  /* 0x00000003000075a7 */ /* 0x0022a400080011ff */
[----:B--2---:R-:W-:Y:S05]  /*aaf0*/  @!P0 NANOSLEEP.SYNCS 0x989680 ;  /* 0x009896800000895d */ /* 0x004fea0003900000 */
[----:B------:R-:W2:Y:S02]  /*ab00*/  @!P0 SYNCS.PHASECHK.TRANS64 P0, [R0+URZ], R3 ;  /* 0x00000003000085a7 */ /* 0x000ea400080010ff */
[----:B--2---:R-:W-:Y:S05]  /*ab10*/  @!P0 BRA `(.L_x_264) ;  /* 0xfffffffc00f08947 */ /* 0x004fea000383ffff */
[----:B------:R-:W-:Y:S05]  /*ab20*/  BRA `(.L_x_265) ;  /* 0xffffff9c00307947 */ /* 0x000fea000383ffff */
.L_x_84:
[----:B------:R-:W-:-:S07]  /*ab30*/  MOV R0, UR4 ;  /* 0x0000000400007c02 */ /* 0x000fce0008000f00 */
.L_x_266:
[----:B-1----:R1:W2:Y:S02]  /*ab40*/  SYNCS.PHASECHK.TRANS64.TRYWAIT P0, [R0+URZ], R3 ;  /* 0x00000003000075a7 */ /* 0x0022a400080011ff */
[----:B--2---:R-:W-:Y:S05]  /*ab50*/  @!P0 NANOSLEEP.SYNCS 0x989680 ;  /* 0x009896800000895d */ /* 0x004fea0003900000 */
[----:B------:R-:W2:Y:S02]  /*ab60*/  @!P0 SYNCS.PHASECHK.TRANS64 P0, [R0+URZ], R3 ;  /* 0x00000003000085a7 */ /* 0x000ea400080010ff */
[----:B--2---:R-:W-:Y:S05]  /*ab70*/  @!P0 BRA `(.L_x_266) ;  /* 0xfffffffc00f08947 */ /* 0x004fea000383ffff */
[----:B------:R-:W-:Y:S05]  /*ab80*/  BRA `(.L_x_267) ;  /* 0xffffff9c003c7947 */ /* 0x000fea000383ffff */
.L_x_85:
[----:B------:R-:W-:-:S07]  /*ab90*/  MOV R0, UR4 ;  /* 0x0000000400007c02 */ /* 0x000fce0008000f00 */
.L_x_268:
[----:B-1----:R1:W2:Y:S02]  /*aba0*/  SYNCS.PHASECHK.TRANS64.TRYWAIT P0, [R0+URZ], R3 ;  /* 0x00000003000075a7 */ /* 0x0022a400080011ff */
[----:B--2---:R-:W-:Y:S05]  /*abb0*/  @!P0 NANOSLEEP.SYNCS 0x989680 ;  /* 0x009896800000895d */ /* 0x004fea0003900000 */
[----:B------:R-:W2:Y:S02]  /*abc0*/  @!P0 SYNCS.PHASECHK.TRANS64 P0, [R0+URZ], R3 ;  /* 0x00000003000085a7 */ /* 0x000ea400080010ff */
[----:B--2---:R-:W-:Y:S05]  /*abd0*/  @!P0 BRA `(.L_x_268) ;  /* 0xfffffffc00f08947 */ /* 0x004fea000383ffff */
[----:B------:R-:W-:Y:S05]  /*abe0*/  BRA `(.L_x_269) ;  /* 0xffffff9c00487947 */ /* 0x000fea000383ffff */
.L_x_86:
[----:B------:R-:W-:-:S07]  /*abf0*/  MOV R0, UR4 ;  /* 0x0000000400007c02 */ /* 0x000fce0008000f00 */
.L_x_270:
[----:B-1----:R1:W2:Y:S02]  /*ac00*/  SYNCS.PHASECHK.TRANS64.TRYWAIT P0, [R0+URZ], R3 ;  /* 0x00000003000075a7 */ /* 0x0022a400080011ff */
[----:B--2---:R-:W-:Y:S05]  /*ac10*/  @!P0 NANOSLEEP.SYNCS 0x989680 ;  /* 0x009896800000895d */ /* 0x004fea0003900000 */
[----:B------:R-:W2:Y:S02]  /*ac20*/  @!P0 SYNCS.PHASECHK.TRANS64 P0, [R0+URZ], R3 ;  /* 0x00000003000085a7 */ /* 0x000ea400080010ff */
[----:B--2---:R-:W-:Y:S05]  /*ac30*/  @!P0 BRA `(.L_x_270) ;  /* 0xfffffffc00f08947 */ /* 0x004fea000383ffff */
[----:B------:R-:W-:Y:S05]  /*ac40*/  BRA `(.L_x_271) ;  /* 0xffffff9c00547947 */ /* 0x000fea000383ffff */
.L_x_87:
[----:B------:R-:W-:-:S07]  /*ac50*/  MOV R0, UR4 ;  /* 0x0000000400007c02 */ /* 0x000fce0008000f00 */
.L_x_272:
[----:B-1----:R1:W2:Y:S02]  /*ac60*/  SYNCS.PHASECHK.TRANS64.TRYWAIT P0, [R0+URZ], R3 ;  /* 0x00000003000075a7 */ /* 0x0022a400080011ff */
[----:B--2---:R-:W-:Y:S05]  /*ac70*/  @!P0 NANOSLEEP.SYNCS 0x989680 ;  /* 0x009896800000895d */ /* 0x004fea0003900000 */
[----:B------:R-:W2:Y:S02]  /*ac80*/  @!P0 SYNCS.PHASECHK.TRANS64 P0, [R0+URZ], R3 ;  /* 0x00000003000085a7 */ /* 0x000ea400080010ff */
[----:B--2---:R-:W-:Y:S05]  /*ac90*/  @!P0 BRA `(.L_x_272) ;  /* 0xfffffffc00f08947 */ /* 0x004fea000383ffff */
[----:B------:R-:W-:Y:S05]  /*aca0*/  BRA `(.L_x_273) ;  /* 0xffffff9c00607947 */ /* 0x000fea000383ffff */
.L_x_88:
[----:B------:R-:W-:-:S07]  /*acb0*/  MOV R0, UR4 ;  /* 0x0000000400007c02 */ /* 0x000fce0008000f00 */
.L_x_274:
[----:B-1----:R1:W2:Y:S02]  /*acc0*/  SYNCS.PHASECHK.TRANS64.TRYWAIT P0, [R0+URZ], R3 ;  /* 0x00000003000075a7 */ /* 0x0022a400080011ff */
[----:B--2---:R-:W-:Y:S05]  /*acd0*/  @!P0 NANOSLEEP.SYNCS 0x989680 ;  /* 0x009896800000895d */ /* 0x004fea0003900000 */
[----:B------:R-:W2:Y:S02]  /*ace0*/  @!P0 SYNCS.PHASECHK.TRANS64 P0, [R0+URZ], R3 ;  /* 0x00000003000085a7 */ /* 0x000ea400080010ff */
[----:B--2---:R-:W-:Y:S05]  /*acf0*/  @!P0 BRA `(.L_x_274) ;  /* 0xfffffffc00f08947 */ /* 0x004fea000383ffff */
[----:B------:R-:W-:Y:S05]  /*ad00*/  BRA `(.L_x_275) ;  /* 0xffffff9c006c7947 */ /* 0x000fea000383ffff */
.L_x_89:
[----:B------:R-:W-:-:S07]  /*ad10*/  MOV R0, UR4 ;  /* 0x0000000400007c02 */ /* 0x000fce0008000f00 */
.L_x_276:
[----:B-1----:R1:W2:Y:S02]  /*ad20*/  SYNCS.PHASECHK.TRANS64.TRYWAIT P0, [R0+URZ], R3 ;  /* 0x00000003000075a7 */ /* 0x0022a400080011ff */
[----:B--2---:R-:W-:Y:S05]  /*ad30*/  @!P0 NANOSLEEP.SYNCS 0x989680 ;  /* 0x009896800000895d */ /* 0x004fea0003900000 */
[----:B------:R-:W2:Y:S02]  /*ad40*/  @!P0 SYNCS.PHASECHK.TRANS64 P0, [R0+URZ], R3 ;  /* 0x00000003000085a7 */ /* 0x000ea400080010ff */
[----:B--2---:R-:W-:Y:S05]  /*ad50*/  @!P0 BRA `(.L_x_276) ;  /* 0xfffffffc00f08947 */ /* 0x004fea000383ffff */
[----:B------:R-:W-:Y:S05]  /*ad60*/  BRA `(.L_x_277) ;  /* 0xffffff9c00787947 */ /* 0x000fea000383ffff */
.L_x_90:
[----:B------:R-:W-:-:S07]  /*ad70*/  MOV R0, UR4 ;  /* 0x0000000400007c02 */ /* 0x000fce0008000f00 */
.L_x_278:
[----:B-1----:R1:W2:Y:S02]  /*ad80*/  SYNCS.PHASECHK.TRANS64.TRYWAIT P0, [R0+URZ], R3 ;  /* 0x00000003000075a7 */ /* 0x0022a400080011ff */
[----:B--2---:R-:W-:Y:S05]  /*ad90*/  @!P0 NANOSLEEP.SYNCS 0x989680 ;  /* 0x009896800000895d */ /* 0x004fea0003900000 */
[----:B------:R-:W2:Y:S02]  /*ada0*/  @!P0 SYNCS.PHASECHK.TRANS64 P0, [R0+URZ], R3 ;  /* 0x00000003000085a7 */ /* 0x000ea400080010ff */
[----:B--2---:R-:W-:Y:S05]  /*adb0*/  @!P0 BRA `(.L_x_278) ;  /* 0xfffffffc00f08947 */ /* 0x004fea000383ffff */
[----:B------:R-:W-:Y:S05]  /*adc0*/  BRA `(.L_x_279) ;  /* 0xffffff9c00847947 */ /* 0x000fea000383ffff */
.L_x_91:
[----:B------:R-:W-:-:S07]  /*add0*/  MOV R0, UR4 ;  /* 0x0000000400007c02 */ /* 0x000fce0008000f00 */
.L_x_280:
[----:B-1----:R1:W2:Y:S02]  /*ade0*/  SYNCS.PHASECHK.TRANS64.TRYWAIT P0, [R0+URZ], R3 ;  /* 0x00000003000075a7 */ /* 0x0022a400080011ff */
[----:B--2---:R-:W-:Y:S05]  /*adf0*/  @!P0 NANOSLEEP.SYNCS 0x989680 ;  /* 0x009896800000895d */ /* 0x004fea0003900000 */
[----:B------:R-:W2:Y:S02]  /*ae00*/  @!P0 SYNCS.PHASECHK.TRANS64 P0, [R0+URZ], R3 ;  /* 0x00000003000085a7 */ /* 0x000ea400080010ff */
[----:B--2---:R-:W-:Y:S05]  /*ae10*/  @!P0 BRA `(.L_x_280) ;  /* 0xfffffffc00f08947 */ /* 0x004fea000383ffff */
[----:B------:R-:W-:Y:S05]  /*ae20*/  BRA `(.L_x_281) ;  /* 0xffffff9c00907947 */ /* 0x000fea000383ffff */
.L_x_92:
[----:B------:R-:W-:-:S07]  /*ae30*/  MOV R0, UR4 ;  /* 0x0000000400007c02 */ /* 0x000fce0008000f00 */
.L_x_282:
[----:B-1----:R1:W2:Y:S02]  /*ae40*/  SYNCS.PHASECHK.TRANS64.TRYWAIT P0, [R0+URZ], R3 ;  /* 0x00000003000075a7 */ /* 0x0022a400080011ff */
[----:B--2---:R-:W-:Y:S05]  /*ae50*/  @!P0 NANOSLEEP.SYNCS 0x989680 ;  /* 0x009896800000895d */ /* 0x004fea0003900000 */
[----:B------:R-:W2:Y:S02]  /*ae60*/  @!P0 SYNCS.PHASECHK.TRANS64 P0, [R0+URZ], R3 ;  /* 0x00000003000085a7 */ /* 0x000ea400080010ff */
[----:B--2---:R-:W-:Y:S05]  /*ae70*/  @!P0 BRA `(.L_x_282) ;  /* 0xfffffffc00f08947 */ /* 0x004fea000383ffff */
[----:B------:R-:W-:Y:S05]  /*ae80*/  BRA `(.L_x_283) ;  /* 0xffffff9c009c7947 */ /* 0x000fea000383ffff */
.L_x_93:
[----:B------:R-:W-:-:S07]  /*ae90*/  MOV R0, UR4 ;  /* 0x0000000400007c02 */ /* 0x000fce0008000f00 */
.L_x_284:
[----:B-1----:R1:W2:Y:S02]  /*aea0*/  SYNCS.PHASECHK.TRANS64.TRYWAIT P0, [R0+URZ], R3 ;  /* 0x00000003000075a7 */ /* 0x0022a400080011ff */
[----:B--2---:R-:W-:Y:S05]  /*aeb0*/  @!P0 NANOSLEEP.SYNCS 0x989680 ;  /* 0x009896800000895d */ /* 0x004fea0003900000 */
[----:B------:R-:W2:Y:S02]  /*aec0*/  @!P0 SYNCS.PHASECHK.TRANS64 P0, [R0+URZ], R3 ;  /* 0x00000003000085a7 */ /* 0x000ea400080010ff */
[----:B--2---:R-:W-:Y:S05]  /*aed0*/  @!P0 BRA `(.L_x_284) ;  /* 0xfffffffc00f08947 */ /* 0x004fea000383ffff */
[----:B------:R-:W-:Y:S05]  /*aee0*/  BRA `(.L_x_285) ;  /* 0xffffff9c00a87947 */ /* 0x000fea000383ffff */
.L_x_94:
[----:B------:R-:W-:-:S07]  /*aef0*/  MOV R0, UR4 ;  /* 0x0000000400007c02 */ /* 0x000fce0008000f00 */
.L_x_286:
[----:B-1----:R1:W2:Y:S02]  /*af00*/  SYNCS.PHASECHK.TRANS64.TRYWAIT P0, [R0+URZ], R3 ;  /* 0x00000003000075a7 */ /* 0x0022a400080011ff */
[----:B--2---:R-:W-:Y:S05]  /*af10*/  @!P0 NANOSLEEP.SYNCS 0x989680 ;  /* 0x009896800000895d */ /* 0x004fea0003900000 */
[----:B------:R-:W2:Y:S02]  /*af20*/  @!P0 SYNCS.PHASECHK.TRANS64 P0, [R0+URZ], R3 ;  /* 0x00000003000085a7 */ /* 0x000ea400080010ff */
[----:B--2---:R-:W-:Y:S05]  /*af30*/  @!P0 BRA `(.L_x_286) ;  /* 0xfffffffc00f08947 */ /* 0x004fea000383ffff */
[----:B------:R-:W-:Y:S05]  /*af40*/  BRA `(.L_x_287) ;  /* 0xffffff9c00b47947 */ /* 0x000fea000383ffff */
.L_x_95:
[----:B------:R-:W-:-:S07]  /*af50*/  MOV R0, UR4 ;  /* 0x0000000400007c02 */ /* 0x000fce0008000f00 */
.L_x_288:
[----:B-1----:R1:W2:Y:S02]  /*af60*/  SYNCS.PHASECHK.TRANS64.TRYWAIT P0, [R0+URZ], R3 ;  /* 0x00000003000075a7 */ /* 0x0022a400080011ff */
[----:B--2---:R-:W-:Y:S05]  /*af70*/  @!P0 NANOSLEEP.SYNCS 0x989680 ;  /* 0x009896800000895d */ /* 0x004fea0003900000 */
[----:B------:R-:W2:Y:S02]  /*af80*/  @!P0 SYNCS.PHASECHK.TRANS64 P0, [R0+URZ], R3 ;  /* 0x00000003000085a7 */ /* 0x000ea400080010ff */
[----:B--2---:R-:W-:Y:S05]  /*af90*/  @!P0 BRA `(.L_x_288) ;  /* 0xfffffffc00f08947 */ /* 0x004fea000383ffff */
[----:B------:R-:W-:Y:S05]  /*afa0*/  BRA `(.L_x_289) ;  /* 0xffffff9c00c07947 */ /* 0x000fea000383ffff */
.L_x_96:
[----:B------:R-:W-:-:S07]  /*afb0*/  MOV R0, UR4 ;  /* 0x0000000400007c02 */ /* 0x000fce0008000f00 */
.L_x_290:
[----:B-1----:R1:W2:Y:S02]  /*afc0*/  SYNCS.PHASECHK.TRANS64.TRYWAIT P0, [R0+URZ], R3 ;  /* 0x00000003000075a7 */ /* 0x0022a400080011ff */
[----:B--2---:R-:W-:Y:S05]  /*afd0*/  @!P0 NANOSLEEP.SYNCS 0x989680 ;  /* 0x009896800000895d */ /* 0x004fea0003900000 */
[----:B------:R-:W2:Y:S02]  /*afe0*/  @!P0 SYNCS.PHASECHK.TRANS64 P0, [R0+URZ], R3 ;  /* 0x00000003000085a7 */ /* 0x000ea400080010ff */
[----:B--2---:R-:W-:Y:S05]  /*aff0*/  @!P0 BRA `(.L_x_290) ;  /* 0xfffffffc00f08947 */ /* 0x004fea000383ffff */
[----:B------:R-:W-:Y:S05]  /*b000*/  BRA `(.L_x_291) ;  /* 0xffffff9c00cc7947 */ /* 0x000fea000383ffff */
.L_x_97:
[----:B------:R-:W-:-:S07]  /*b010*/  MOV R0, UR4 ;  /* 0x0000000400007c02 */ /* 0x000fce0008000f00 */
.L_x_292:
[----:B-1----:R1:W2:Y:S02]  /*b020*/  SYNCS.PHASECHK.TRANS64.TRYWAIT P0, [R0+URZ], R3 ;  /* 0x00000003000075a7 */ /* 0x0022a400080011ff */
[----:B--2---:R-:W-:Y:S05]  /*b030*/  @!P0 NANOSLEEP.SYNCS 0x989680 ;  /* 0x009896800000895d */ /* 0x004fea0003900000 */
[----:B------:R-:W2:Y:S02]  /*b040*/  @!P0 SYNCS.PHASECHK.TRANS64 P0, [R0+URZ], R3 ;  /* 0x00000003000085a7 */ /* 0x000ea400080010ff */
[----:B--2---:R-:W-:Y:S05]  /*b050*/  @!P0 BRA `(.L_x_292) ;  /* 0xfffffffc00f08947 */ /* 0x004fea000383ffff */
[----:B------:R-:W-:Y:S05]  /*b060*/  BRA `(.L_x_293) ;  /* 0xffffff9c00d87947 */ /* 0x000fea000383ffff */
.L_x_98:
[----:B------:R-:W-:-:S07]  /*b070*/  MOV R0, UR4 ;  /* 0x0000000400007c02 */ /* 0x000fce0008000f00 */
.L_x_294:
[----:B-1----:R1:W2:Y:S02]  /*b080*/  SYNCS.PHASECHK.TRANS64.TRYWAIT P0, [R0+URZ], R3 ;  /* 0x00000003000075a7 */ /* 0x0022a400080011ff */
[----:B--2---:R-:W-:Y:S05]  /*b090*/  @!P0 NANOSLEEP.SYNCS 0x989680 ;  /* 0x009896800000895d */ /* 0x004fea0003900000 */
[----:B------:R-:W2:Y:S02]  /*b0a0*/  @!P0 SYNCS.PHASECHK.TRANS64 P0, [R0+URZ], R3 ;  /* 0x00000003000085a7 */ /* 0x000ea400080010ff */
[----:B--2---:R-:W-:Y:S05]  /*b0b0*/  @!P0 BRA `(.L_x_294) ;  /* 0xfffffffc00f08947 */ /* 0x004fea000383ffff */
[----:B------:R-:W-:Y:S05]  /*b0c0*/  BRA `(.L_x_295) ;  /* 0xffffff9c00e47947 */ /* 0x000fea000383ffff */
.L_x_99:
[----:B------:R-:W-:-:S07]  /*b0d0*/  MOV R0, UR4 ;  /* 0x0000000400007c02 */ /* 0x000fce0008000f00 */
.L_x_296:
[----:B-1----:R1:W2:Y:S02]  /*b0e0*/  SYNCS.PHASECHK.TRANS64.TRYWAIT P0, [R0+URZ], R3 ;  /* 0x00000003000075a7 */ /* 0x0022a400080011ff */
[----:B--2---:R-:W-:Y:S05]  /*b0f0*/  @!P0 NANOSLEEP.SYNCS 0x989680 ;  /* 0x009896800000895d */ /* 0x004fea0003900000 */
[----:B------:R-:W2:Y:S02]  /*b100*/  @!P0 SYNCS.PHASECHK.TRANS64 P0, [R0+URZ], R3 ;  /* 0x00000003000085a7 */ /* 0x000ea400080010ff */
[----:B--2---:R-:W-:Y:S05]  /*b110*/  @!P0 BRA `(.L_x_296) ;  /* 0xfffffffc00f08947 */ /* 0x004fea000383ffff */
[----:B------:R-:W-:Y:S05]  /*b120*/  BRA `(.L_x_297) ;  /* 0xffffff9c00f07947 */ /* 0x000fea000383ffff */
.L_x_100:
[----:B------:R-:W-:-:S07]  /*b130*/  MOV R0, UR4 ;  /* 0x0000000400007c02 */ /* 0x000fce0008000f00 */
.L_x_298:
[----:B-1----:R1:W2:Y:S02]  /*b140*/  SYNCS.PHASECHK.TRANS64.TRYWAIT P0, [R0+URZ], R3 ;  /* 0x00000003000075a7 */ /* 0x0022a400080011ff */
[----:B--2---:R-:W-:Y:S05]  /*b150*/  @!P0 NANOSLEEP.SYNCS 0x989680 ;  /* 0x009896800000895d */ /* 0x004fea0003900000 */
[----:B------:R-:W2:Y:S02]  /*b160*/  @!P0 SYNCS.PHASECHK.TRANS64 P0, [R0+URZ], R3 ;  /* 0x00000003000085a7 */ /* 0x000ea400080010ff */
[----:B--2---:R-:W-:Y:S05]  /*b170*/  @!P0 BRA `(.L_x_298) ;  /* 0xfffffffc00f08947 */ /* 0x004fea000383ffff */
[----:B------:R-:W-:Y:S05]  /*b180*/  BRA `(.L_x_299) ;  /* 0xffffff9c00fc7947 */ /* 0x000fea000383ffff */
.L_x_101:
[----:B------:R-:W-:-:S07]  /*b190*/  MOV R0, UR4 ;  /* 0x0000000400007c02 */ /* 0x000fce0008000f00 */
.L_x_300:
[----:B-1----:R1:W2:Y:S02]  /*b1a0*/  SYNCS.PHASECHK.TRANS64.TRYWAIT P0, [R0+URZ], R3 ;  /* 0x00000003000075a7 */ /* 0x0022a400080011ff */
[----:B--2---:R-:W-:Y:S05]  /*b1b0*/  @!P0 NANOSLEEP.SYNCS 0x989680 ;  /* 0x009896800000895d */ /* 0x004fea0003900000 */
[----:B------:R-:W2:Y:S02]  /*b1c0*/  @!P0 SYNCS.PHASECHK.TRANS64 P0, [R0+URZ], R3 ;  /* 0x00000003000085a7 */ /* 0x000ea400080010ff */
[----:B--2---:R-:W-:Y:S05]  /*b1d0*/  @!P0 BRA `(.L_x_300) ;  /* 0xfffffffc00f08947 */ /* 0x004fea000383ffff */
[----:B------:R-:W-:Y:S05]  /*b1e0*/  BRA `(.L_x_301) ;  /* 0xffffffa000087947 */ /* 0x000fea000383ffff */
.L_x_102:
[----:B------:R-:W-:-:S07]  /*b1f0*/  MOV R0, UR4 ;  /* 0x0000000400007c02 */ /* 0x000fce0008000f00 */
.L_x_302:
[----:B-1----:R1:W2:Y:S02]  /*b200*/  SYNCS.PHASECHK.TRANS64.TRYWAIT P0, [R0+URZ], R3 ;  /* 0x00000003000075a7 */ /* 0x0022a400080011ff */
[----:B--2---:R-:W-:Y:S05]  /*b210*/  @!P0 NANOSLEEP.SYNCS 0x989680 ;  /* 0x009896800000895d */ /* 0x004fea0003900000 */
[----:B------:R-:W2:Y:S02]  /*b220*/  @!P0 SYNCS.PHASECHK.TRANS64 P0, [R0+URZ], R3 ;  /* 0x00000003000085a7 */ /* 0x000ea400080010ff */
[----:B--2---:R-:W-:Y:S05]  /*b230*/  @!P0 BRA `(.L_x_302) ;  /* 0xfffffffc00f08947 */ /* 0x004fea000383ffff */
[----:B------:R-:W-:Y:S05]  /*b240*/  BRA `(.L_x_303) ;  /* 0xffffffa000147947 */ /* 0x000fea000383ffff */
.L_x_103:
[----:B------:R-:W-:-:S07]  /*b250*/  MOV R0, UR4 ;  /* 0x0000000400007c02 */ /* 0x000fce0008000f00 */
.L_x_304:
[----:B-1----:R1:W2:Y:S02]  /*b260*/  SYNCS.PHASECHK.TRANS64.TRYWAIT P0, [R0+URZ], R3 ;  /* 0x00000003000075a7 */ /* 0x0022a400080011ff */
[----:B--2---:R-:W-:Y:S05]  /*b270*/  @!P0 NANOSLEEP.SYNCS 0x989680 ;  /* 0x009896800000895d */ /* 0x004fea0003900000 */
[----:B------:R-:W2:Y:S02]  /*b280*/  @!P0 SYNCS.PHASECHK.TRANS64 P0, [R0+URZ], R3 ;  /* 0x00000003000085a7 */ /* 0x000ea400080010ff */
[----:B--2---:R-:W-:Y:S05]  /*b290*/  @!P0 BRA `(.L_x_304) ;  /* 0xfffffffc00f08947 */ /* 0x004fea000383ffff */
[----:B------:R-:W-:Y:S05]  /*b2a0*/  BRA `(.L_x_305) ;  /* 0xffffffa000207947 */ /* 0x000fea000383ffff */
.L_x_104:
[----:B------:R-:W-:-:S07]  /*b2b0*/  MOV R0, UR4 ;  /* 0x0000000400007c02 */ /* 0x000fce0008000f00 */
.L_x_306:
[----:B-1----:R1:W2:Y:S02]  /*b2c0*/  SYNCS.PHASECHK.TRANS64.TRYWAIT P0, [R0+URZ], R3 ;  /* 0x00000003000075a7 */ /* 0x0022a400080011ff */
[----:B--2---:R-:W-:Y:S05]  /*b2d0*/  @!P0 NANOSLEEP.SYNCS 0x989680 ;  /* 0x009896800000895d */ /* 0x004fea0003900000 */
[----:B------:R-:W2:Y:S02]  /*b2e0*/  @!P0 SYNCS.PHASECHK.TRANS64 P0, [R0+URZ], R3 ;  /* 0x00000003000085a7 */ /* 0x000ea400080010ff */
[----:B--2---:R-:W-:Y:S05]  /*b2f0*/  @!P0 BRA `(.L_x_306) ;  /* 0xfffffffc00f08947 */ /* 0x004fea000383ffff */
[----:B------:R-:W-:Y:S05]  /*b300*/  BRA `(.L_x_307) ;  /* 0xffffffa0002c7947 */ /* 0x000fea000383ffff */
.L_x_105:
[----:B------:R-:W-:-:S07]  /*b310*/  MOV R0, UR4 ;  /* 0x0000000400007c02 */ /* 0x000fce0008000f00 */
.L_x_308:
[----:B-1----:R1:W2:Y:S02]  /*b320*/  SYNCS.PHASECHK.TRANS64.TRYWAIT P0, [R0+URZ], R3 ;  /* 0x00000003000075a7 */ /* 0x0022a400080011ff */
[----:B--2---:R-:W-:Y:S05]  /*b330*/  @!P0 NANOSLEEP.SYNCS 0x989680 ;  /* 0x009896800000895d */ /* 0x004fea0003900000 */
[----:B------:R-:W2:Y:S02]  /*b340*/  @!P0 SYNCS.PHASECHK.TRANS64 P0, [R0+URZ], R3 ;  /* 0x00000003000085a7 */ /* 0x000ea400080010ff */
[----:B--2---:R-:W-:Y:S05]  /*b350*/  @!P0 BRA `(.L_x_308) ;  /* 0xfffffffc00f08947 */ /* 0x004fea000383ffff */
[----:B------:R-:W-:Y:S05]  /*b360*/  BRA `(.L_x_309) ;  /* 0xffffffa000387947 */ /* 0x000fea000383ffff */
.L_x_106:
[----:B------:R-:W-:-:S07]  /*b370*/  MOV R0, UR4 ;  /* 0x0000000400007c02 */ /* 0x000fce0008000f00 */
.L_x_310:
[----:B-1----:R1:W2:Y:S02]  /*b380*/  SYNCS.PHASECHK.TRANS64.TRYWAIT P0, [R0+URZ], R3 ;  /* 0x00000003000075a7 */ /* 0x0022a400080011ff */
[----:B--2---:R-:W-:Y:S05]  /*b390*/  @!P0 NANOSLEEP.SYNCS 0x989680 ;  /* 0x009896800000895d */ /* 0x004fea0003900000 */
[----:B------:R-:W2:Y:S02]  /*b3a0*/  @!P0 SYNCS.PHASECHK.TRANS64 P0, [R0+URZ], R3 ;  /* 0x00000003000085a7 */ /* 0x000ea400080010ff */
[----:B--2---:R-:W-:Y:S05]  /*b3b0*/  @!P0 BRA `(.L_x_310) ;  /* 0xfffffffc00f08947 */ /* 0x004fea000383ffff */
[----:B------:R-:W-:Y:S05]  /*b3c0*/  BRA `(.L_x_311) ;  /* 0xffffffa000447947 */ /* 0x000fea000383ffff */
.L_x_107:
[----:B------:R-:W-:-:S07]  /*b3d0*/  MOV R0, UR4 ;  /* 0x0000000400007c02 */ /* 0x000fce0008000f00 */
.L_x_312:
[----:B-1----:R1:W2:Y:S02]  /*b3e0*/  SYNCS.PHASECHK.TRANS64.TRYWAIT P0, [R0+URZ], R3 ;  /* 0x00000003000075a7 */ /* 0x0022a400080011ff */
[----:B--2---:R-:W-:Y:S05]  /*b3f0*/  @!P0 NANOSLEEP.SYNCS 0x989680 ;  /* 0x009896800000895d */ /* 0x004fea0003900000 */
[----:B------:R-:W2:Y:S02]  /*b400*/  @!P0 SYNCS.PHASECHK.TRANS64 P0, [R0+URZ], R3 ;  /* 0x00000003000085a7 */ /* 0x000ea400080010ff */
[----:B--2---:R-:W-:Y:S05]  /*b410*/  @!P0 BRA `(.L_x_312) ;  /* 0xfffffffc00f08947 */ /* 0x004fea000383ffff */
[----:B------:R-:W-:Y:S05]  /*b420*/  BRA `(.L_x_313) ;  /* 0xffffffa000507947 */ /* 0x000fea000383ffff */
.L_x_108:
[----:B------:R-:W-:-:S07]  /*b430*/  MOV R0, UR4 ;  /* 0x0000000400007c02 */ /* 0x000fce0008000f00 */
.L_x_314:
[----:B-1----:R1:W2:Y:S02]  /*b440*/  SYNCS.PHASECHK.TRANS64.TRYWAIT P0, [R0+URZ], R3 ;  /* 0x00000003000075a7 */ /* 0x0022a400080011ff */
[----:B--2---:R-:W-:Y:S05]  /*b450*/  @!P0 NANOSLEEP.SYNCS 0x989680 ;  /* 0x009896800000895d */ /* 0x004fea0003900000 */
[----:B------:R-:W2:Y:S02]  /*b460*/  @!P0 SYNCS.PHASECHK.TRANS64 P0, [R0+URZ], R3 ;  /* 0x00000003000085a7 */ /* 0x000ea400080010ff */
[----:B--2---:R-:W-:Y:S05]  /*b470*/  @!P0 BRA `(.L_x_314) ;  /* 0xfffffffc00f08947 */ /* 0x004fea000383ffff */
[----:B------:R-:W-:Y:S05]  /*b480*/  BRA `(.L_x_315) ;  /* 0xffffffa0005c7947 */ /* 0x000fea000383ffff */
.L_x_109:
[----:B------:R-:W-:-:S07]  /*b490*/  MOV R0, UR4 ;  /* 0x0000000400007c02 */ /* 0x000fce0008000f00 */
.L_x_316:
[----:B-1----:R1:W2:Y:S02]  /*b4a0*/  SYNCS.PHASECHK.TRANS64.TRYWAIT P0, [R0+URZ], R3 ;  /* 0x00000003000075a7 */ /* 0x0022a400080011ff */
[----:B--2---:R-:W-:Y:S05]  /*b4b0*/  @!P0 NANOSLEEP.SYNCS 0x989680 ;  /* 0x009896800000895d */ /* 0x004fea0003900000 */
[----:B------:R-:W2:Y:S02]  /*b4c0*/  @!P0 SYNCS.PHASECHK.TRANS64 P0, [R0+URZ], R3 ;  /* 0x00000003000085a7 */ /* 0x000ea400080010ff */
[----:B--2---:R-:W-:Y:S05]  /*b4d0*/  @!P0 BRA `(.L_x_316) ;  /* 0xfffffffc00f08947 */ /* 0x004fea000383ffff */
[----:B------:R-:W-:Y:S05]  /*b4e0*/  BRA `(.L_x_317) ;  /* 0xffffffa000687947 */ /* 0x000fea000383ffff */
.L_x_110:
[----:B------:R-:W-:-:S07]  /*b4f0*/  MOV R0, UR4 ;  /* 0x0000000400007c02 */ /* 0x000fce0008000f00 */
.L_x_318:
[----:B-1----:R1:W2:Y:S02]  /*b500*/  SYNCS.PHASECHK.TRANS64.TRYWAIT P0, [R0+URZ], R3 ;  /* 0x00000003000075a7 */ /* 0x0022a400080011ff */
[----:B--2---:R-:W-:Y:S05]  /*b510*/  @!P0 NANOSLEEP.SYNCS 0x989680 ;  /* 0x009896800000895d */ /* 0x004fea0003900000 */
[----:B------:R-:W2:Y:S02]  /*b520*/  @!P0 SYNCS.PHASECHK.TRANS64 P0, [R0+URZ], R3 ;  /* 0x00000003000085a7 */ /* 0x000ea400080010ff */
[----:B--2---:R-:W-:Y:S05]  /*b530*/  @!P0 BRA `(.L_x_318) ;  /* 0xfffffffc00f08947 */ /* 0x004fea000383ffff */
[----:B------:R-:W-:Y:S05]  /*b540*/  BRA `(.L_x_319) ;  /* 0xffffffa000747947 */ /* 0x000fea000383ffff */
.L_x_111:
[----:B------:R-:W-:-:S07]  /*b550*/  MOV R0, UR4 ;  /* 0x0000000400007c02 */ /* 0x000fce0008000f00 */
.L_x_320:
[----:B-1----:R1:W2:Y:S02]  /*b560*/  SYNCS.PHASECHK.TRANS64.TRYWAIT P0, [R0+URZ], R3 ;  /* 0x00000003000075a7 */ /* 0x0022a400080011ff */
[----:B--2---:R-:W-:Y:S05]  /*b570*/  @!P0 NANOSLEEP.SYNCS 0x989680 ;  /* 0x009896800000895d */ /* 0x004fea0003900000 */
[----:B------:R-:W2:Y:S02]  /*b580*/  @!P0 SYNCS.PHASECHK.TRANS64 P0, [R0+URZ], R3 ;  /* 0x00000003000085a7 */ /* 0x000ea400080010ff */
[----:B--2---:R-:W-:Y:S05]  /*b590*/  @!P0 BRA `(.L_x_320) ;  /* 0xfffffffc00f08947 */ /* 0x004fea000383ffff */
[----:B------:R-:W-:Y:S05]  /*b5a0*/  BRA `(.L_x_321) ;  /* 0xffffffa000807947 */ /* 0x000fea000383ffff */
.L_x_112:
[----:B------:R-:W-:-:S07]  /*b5b0*/  MOV R0, UR4 ;  /* 0x0000000400007c02 */ /* 0x000fce0008000f00 */
.L_x_322:
[----:B-1----:R1:W2:Y:S02]  /*b5c0*/  SYNCS.PHASECHK.TRANS64.TRYWAIT P0, [R0+URZ], R3 ;  /* 0x00000003000075a7 */ /* 0x0022a400080011ff */
[----:B--2---:R-:W-:Y:S05]  /*b5d0*/  @!P0 NANOSLEEP.SYNCS 0x989680 ;  /* 0x009896800000895d */ /* 0x004fea0003900000 */
[----:B------:R-:W2:Y:S02]  /*b5e0*/  @!P0 SYNCS.PHASECHK.TRANS64 P0, [R0+URZ], R3 ;  /* 0x00000003000085a7 */ /* 0x000ea400080010ff */
[----:B--2---:R-:W-:Y:S05]  /*b5f0*/  @!P0 BRA `(.L_x_322) ;  /* 0xfffffffc00f08947 */ /* 0x004fea000383ffff */
[----:B------:R-:W-:Y:S05]  /*b600*/  BRA `(.L_x_323) ;  /* 0xffffffa0008c7947 */ /* 0x000fea000383ffff */
.L_x_113:
[----:B------:R-:W-:-:S07]  /*b610*/  MOV R0, UR4 ;  /* 0x0000000400007c02 */ /* 0x000fce0008000f00 */
.L_x_324:
[----:B-1----:R1:W2:Y:S02]  /*b620*/  SYNCS.PHASECHK.TRANS64.TRYWAIT P0, [R0+URZ], R3 ;  /* 0x00000003000075a7 */ /* 0x0022a400080011ff */
[----:B--2---:R-:W-:Y:S05]  /*b630*/  @!P0 NANOSLEEP.SYNCS 0x989680 ;  /* 0x009896800000895d */ /* 0x004fea0003900000 */
[----:B------:R-:W2:Y:S02]  /*b640*/  @!P0 SYNCS.PHASECHK.TRANS64 P0, [R0+URZ], R3 ;  /* 0x00000003000085a7 */ /* 0x000ea400080010ff */
[----:B--2---:R-:W-:Y:S05]  /*b650*/  @!P0 BRA `(.L_x_324) ;  /* 0xfffffffc00f08947 */ /* 0x004fea000383ffff */
[----:B------:R-:W-:Y:S05]  /*b660*/  BRA `(.L_x_325) ;  /* 0xffffffa000987947 */ /* 0x000fea000383ffff */
.L_x_114:
[----:B------:R-:W-:-:S07]  /*b670*/  MOV R0, UR4 ;  /* 0x0000000400007c02 */ /* 0x000fce0008000f00 */
.L_x_326:
[----:B-1----:R1:W2:Y:S02]  /*b680*/  SYNCS.PHASECHK.TRANS64.TRYWAIT P0, [R0+URZ], R3 ;  /* 0x00000003000075a7 */ /* 0x0022a400080011ff */
[----:B--2---:R-:W-:Y:S05]  /*b690*/  @!P0 NANOSLEEP.SYNCS 0x989680 ;  /* 0x009896800000895d */ /* 0x004fea0003900000 */
[----:B------:R-:W2:Y:S02]  /*b6a0*/  @!P0 SYNCS.PHASECHK.TRANS64 P0, [R0+URZ], R3 ;  /* 0x00000003000085a7 */ /* 0x000ea400080010ff */
[----:B--2---:R-:W-:Y:S05]  /*b6b0*/  @!P0 BRA `(.L_x_326) ;  /* 0xfffffffc00f08947 */ /* 0x004fea000383ffff */
[----:B------:R-:W-:Y:S05]  /*b6c0*/  BRA `(.L_x_327) ;  /* 0xffffffa000a47947 */ /* 0x000fea000383ffff */
.L_x_117:
[----:B--2---:R2:W3:Y:S02]  /*b6d0*/  SYNCS.PHASECHK.TRANS64.TRYWAIT P0, [R2+URZ+0x500], R4 ;  /* 0x00050004020075a7 */ /* 0x0044e400080011ff */
[----:B---3--:R-:W-:Y:S05]  /*b6e0*/  @!P0 NANOSLEEP.SYNCS 0x989680 ;  /* 0x009896800000895d */ /* 0x008fea0003900000 */
[----:B------:R-:W3:Y:S02]  /*b6f0*/  @!P0 SYNCS.PHASECHK.TRANS64 P0, [R2+URZ+0x500], R4 ;  /* 0x00050004020085a7 */ /* 0x000ee400080010ff */
[----:B---3--:R-:W-:Y:S05]  /*b700*/  @!P0 BRA `(.L_x_117) ;  /* 0xfffffffc00f08947 */ /* 0x008fea000383ffff */
[----:B------:R-:W-:Y:S05]  /*b710*/  BRA `(.L_x_328) ;  /* 0xffffffa400007947 */ /* 0x000fea000383ffff */
.L_x_118:
[----:B------:R-:W-:-:S07]  /*b720*/  MOV R2, UR5 ;  /* 0x0000000500027c02 */ /* 0x000fce0008000f00 */
.L_x_329:
[----:B--2---:R2:W3:Y:S02]  /*b730*/  SYNCS.PHASECHK.TRANS64.TRYWAIT P0, [R2+URZ+0x4b0], R5 ;  /* 0x0004b005020075a7 */ /* 0x0044e400080011ff */
[----:B---3--:R-:W-:Y:S05]  /*b740*/  @!P0 NANOSLEEP.SYNCS 0x989680 ;  /* 0x009896800000895d */ /* 0x008fea0003900000 */
[----:B------:R-:W3:Y:S02]  /*b750*/  @!P0 SYNCS.PHASECHK.TRANS64 P0, [R2+URZ+0x4b0], R5 ;  /* 0x0004b005020085a7 */ /* 0x000ee400080010ff */
[----:B---3--:R-:W-:Y:S05]  /*b760*/  @!P0 BRA `(.L_x_329) ;  /* 0xfffffffc00f08947 */ /* 0x008fea000383ffff */
[----:B------:R-:W-:Y:S05]  /*b770*/  BRA `(.L_x_330) ;  /* 0xffffffa400107947 */ /* 0x000fea000383ffff */
.L_x_119:
[----:B--2---:R2:W3:Y:S02]  /*b780*/  SYNCS.PHASECHK.TRANS64.TRYWAIT P1, [R2+URZ+0x4a0], R4 ;  /* 0x0004a004020075a7 */ /* 0x0044e400080211ff */
[----:B---3--:R-:W-:Y:S05]  /*b790*/  @!P1 NANOSLEEP.SYNCS 0x989680 ;  /* 0x009896800000995d */ /* 0x008fea0003900000 */
[----:B------:R-:W3:Y:S02]  /*b7a0*/  @!P1 SYNCS.PHASECHK.TRANS64 P1, [R2+URZ+0x4a0], R4 ;  /* 0x0004a004020095a7 */ /* 0x000ee400080210ff */
[----:B---3--:R-:W-:Y:S05]  /*b7b0*/  @!P1 BRA `(.L_x_119) ;  /* 0xfffffffc00f09947 */ /* 0x008fea000383ffff */
[----:B------:R-:W-:Y:S05]  /*b7c0*/  BRA `(.L_x_331) ;  /* 0xffffffa400407947 */ /* 0x000fea000383ffff */
.L_x_122:
[----:B------:R-:W-:-:S07]  /*b7d0*/  MOV R0, UR5 ;  /* 0x0000000500007c02 */ /* 0x000fce0008000f00 */
.L_x_332:
[----:B--2---:R2:W3:Y:S02]  /*b7e0*/  SYNCS.PHASECHK.TRANS64.TRYWAIT P0, [R0+URZ+0x4b0], R2 ;  /* 0x0004b002000075a7 */ /* 0x0044e400080011ff */
[----:B---3--:R-:W-:Y:S05]  /*b7f0*/  @!P0 NANOSLEEP.SYNCS 0x989680 ;  /* 0x009896800000895d */ /* 0x008fea0003900000 */
[----:B------:R-:W3:Y:S02]  /*b800*/  @!P0 SYNCS.PHASECHK.TRANS64 P0, [R0+URZ+0x4b0], R2 ;  /* 0x0004b002000085a7 */ /* 0x000ee400080010ff */
[----:B---3--:R-:W-:Y:S05]  /*b810*/  @!P0 BRA `(.L_x_332) ;  /* 0xfffffffc00f08947 */ /* 0x008fea000383ffff */
[----:B------:R-:W-:Y:S05]  /*b820*/  BRA `(.L_x_121) ;  /* 0xffffffa400947947 */ /* 0x000fea000383ffff */
.L_x_131:
[----:B--2---:R-:W-:-:S04]  /*b830*/  MOV R5, UR4 ;  /* 0x0000000400057c02 */ /* 0x004fc80008000f00 */
[----:B------:R2:W3:Y:S03]  /*b840*/  SYNCS.PHASECHK.TRANS64.TRYWAIT P0, [R5+URZ+0x8], R6 ;  /* 0x00000806050075a7 */ /* 0x0004e600080011ff */
[----:B---3--:R-:W-:Y:S05]  /*b850*/  @!P0 NANOSLEEP.SYNCS 0x989680 ;  /* 0x009896800000895d */ /* 0x008fea0003900000 */
[----:B------:R-:W3:Y:S02]  /*b860*/  @!P0 SYNCS.PHASECHK.TRANS64 P0, [R5+URZ+0x8], R6 ;  /* 0x00000806050085a7 */ /* 0x000ee400080010ff */
[----:B---3--:R-:W-:Y:S05]  /*b870*/  @!P0 BRA `(.L_x_131) ;  /* 0xfffffffc00ec8947 */ /* 0x008fea000383ffff */
[----:B------:R-:W-:Y:S05]  /*b880*/  BRA `(.L_x_130) ;  /* 0xffffffa800487947 */ /* 0x000fea000383ffff */
.L_x_133:
[----:B------:R-:W-:Y:S01]  /*b890*/  BSSY B0, `(.L_x_333) ;  /* 0x0000006000007945 */ /* 0x000fe20003800000 */
[----:B------:R-:W-:-:S07]  /*b8a0*/  MOV R15, 0xffffffff ;  /* 0xffffffff000f7802 */ /* 0x000fce0000000f00 */
[----:B-12--5:R-:W-:Y:S05]  /*b8b0*/  WARPSYNC.COLLECTIVE R15, `(.L_x_334) ;  /* 0x000000000f0c7348 */ /* 0x026fea0003c00000 */
[----:B------:R-:W-:Y:S02]  /*b8c0*/  ELECT P6, UR79, PT ;  /* 0x00000000004f782f */ /* 0x000fe400038c0000 */
[----:B------:R-:W-:Y:S01]  /*b8d0*/  MOV R14, UR79 ;  /* 0x0000004f000e7c02 */ /* 0x000fe20008000f00 */
[----:B-12--5:R-:W-:Y:S10]  /*b8e0*/  ENDCOLLECTIVE ;  /* 0x000000000000791b */ /* 0x026ff40003800000 */
.L_x_334:
[----:B------:R-:W-:Y:S05]  /*b8f0*/  BSYNC B0 ;  /* 0x0000000000007941 */ /* 0x000fea0003800000 */
.L_x_333:
[----:B------:R-:W-:Y:S01]  /*b900*/  PLOP3.LUT P0, PT, P6, PT, PT, 0x80, 0x8 ;  /* 0x000000000008781c */ /* 0x000fe2000370f070 */
[----:B------:R-:W-:-:S12]  /*b910*/  BRA `(.L_x_335) ;  /* 0xffffffa800747947 */ /* 0x000fd8000383ffff */
.L_x_135:
[----:B--2---:R-:W-:-:S04]  /*b920*/  MOV R0, UR4 ;  /* 0x0000000400007c02 */ /* 0x004fc80008000f00 */
[----:B------:R2:W3:Y:S03]  /*b930*/  SYNCS.PHASECHK.TRANS64.TRYWAIT P0, [R0+URZ+0x8], R4 ;  /* 0x00000804000075a7 */ /* 0x0004e600080011ff */
[----:B---3--:R-:W-:Y:S05]  /*b940*/  @!P0 NANOSLEEP.SYNCS 0x989680 ;  /* 0x009896800000895d */ /* 0x008fea0003900000 */
[----:B------:R-:W3:Y:S02]  /*b950*/  @!P0 SYNCS.PHASECHK.TRANS64 P0, [R0+URZ+0x8], R4 ;  /* 0x00000804000085a7 */ /* 0x000ee400080010ff */
[----:B---3--:R-:W-:Y:S05]  /*b960*/  @!P0 BRA `(.L_x_135) ;  /* 0xfffffffc00ec8947 */ /* 0x008fea000383ffff */
[----:B------:R-:W-:Y:S05]  /*b970*/  BRA `(.L_x_134) ;  /* 0xffffffa800787947 */ /* 0x000fea000383ffff */
.L_x_136:
[----:B--2---:R2:W3:Y:S02]  /*b980*/  SYNCS.PHASECHK.TRANS64.TRYWAIT P0, [R0+URZ+0x4a0], R3 ;  /* 0x0004a003000075a7 */ /* 0x0044e400080011ff */
[----:B---3--:R-:W-:Y:S05]  /*b990*/  @!P0 NANOSLEEP.SYNCS 0x989680 ;  /* 0x009896800000895d */ /* 0x008fea0003900000 */
[----:B------:R-:W3:Y:S02]  /*b9a0*/  @!P0 SYNCS.PHASECHK.TRANS64 P0, [R0+URZ+0x4a0], R3 ;  /* 0x0004a003000085a7 */ /* 0x000ee400080010ff */
[----:B---3--:R-:W-:Y:S05]  /*b9b0*/  @!P0 BRA `(.L_x_136) ;  /* 0xfffffffc00f08947 */ /* 0x008fea000383ffff */
[----:B------:R-:W-:Y:S05]  /*b9c0*/  BRA `(.L_x_336) ;  /* 0xffffffac004c7947 */ /* 0x000fea000383ffff */
.L_x_138:
[----:B------:R-:W-:-:S07]  /*b9d0*/  MOV R0, UR9 ;  /* 0x0000000900007c02 */ /* 0x000fce0008000f00 */
.L_x_337:
[----:B-1----:R1:W2:Y:S02]  /*b9e0*/  SYNCS.PHASECHK.TRANS64.TRYWAIT P0, [R0+URZ+0x4e0], R3 ;  /* 0x0004e003000075a7 */ /* 0x0022a400080011ff */
[----:B--2---:R-:W-:Y:S05]  /*b9f0*/  @!P0 NANOSLEEP.SYNCS 0x989680 ;  /* 0x009896800000895d */ /* 0x004fea0003900000 */
[----:B------:R-:W2:Y:S02]  /*ba00*/  @!P0 SYNCS.PHASECHK.TRANS64 P0, [R0+URZ+0x4e0], R3 ;  /* 0x0004e003000085a7 */ /* 0x000ea400080010ff */
[----:B--2---:R-:W-:Y:S05]  /*ba10*/  @!P0 BRA `(.L_x_337) ;  /* 0xfffffffc00f08947 */ /* 0x004fea000383ffff */
[----:B------:R-:W-:Y:S05]  /*ba20*/  BRA `(.L_x_338) ;  /* 0xffffffac00907947 */ /* 0x000fea000383ffff */
.L_x_141:
[----:B------:R-:W-:Y:S07]  /*ba30*/  MOV R0, UR7 ;  /* 0x0000000700007c02 */ /* 0x000fee0008000f00 */
.L_x_339:
[----:B-1----:R1:W2:Y:S02]  /*ba40*/  SYNCS.PHASECHK.TRANS64.TRYWAIT P0, [R0+URZ], R3 ;  /* 0x00000003000075a7 */ /* 0x0022a400080011ff */
[----:B--2---:R-:W-:Y:S05]  /*ba50*/  @!P0 NANOSLEEP.SYNCS 0x989680 ;  /* 0x009896800000895d */ /* 0x004fea0003900000 */
[----:B------:R-:W2:Y:S02]  /*ba60*/  @!P0 SYNCS.PHASECHK.TRANS64 P0, [R0+URZ], R3 ;  /* 0x00000003000085a7 */ /* 0x000ea400080010ff */
[----:B--2---:R-:W-:Y:S05]  /*ba70*/  @!P0 BRA `(.L_x_339) ;  /* 0xfffffffc00f08947 */ /* 0x004fea000383ffff */
[----:B------:R-:W-:Y:S05]  /*ba80*/  BRA `(.L_x_140) ;  /* 0xffffffac00a87947 */ /* 0x000fea000383ffff */
.L_x_145:
[----:B-1----:R-:W-:-:S07]  /*ba90*/  MOV R0, UR7 ;  /* 0x0000000700007c02 */ /* 0x002fce0008000f00 */
.L_x_340:
[----:B-1----:R1:W2:Y:S02]  /*baa0*/  SYNCS.PHASECHK.TRANS64.TRYWAIT P0, [R0+URZ], R2 ;  /* 0x00000002000075a7 */ /* 0x0022a400080011ff */
[----:B--2---:R-:W-:Y:S05]  /*bab0*/  @!P0 NANOSLEEP.SYNCS 0x989680 ;  /* 0x009896800000895d */ /* 0x004fea0003900000 */
[----:B------:R-:W2:Y:S02]  /*bac0*/  @!P0 SYNCS.PHASECHK.TRANS64 P0, [R0+URZ], R2 ;  /* 0x00000002000085a7 */ /* 0x000ea400080010ff */
[----:B--2---:R-:W-:Y:S05]  /*bad0*/  @!P0 BRA `(.L_x_340) ;  /* 0xfffffffc00f08947 */ /* 0x004fea000383ffff */
[----:B------:R-:W-:Y:S05]  /*bae0*/  BRA `(.L_x_341) ;  /* 0xffffffb000647947 */ /* 0x000fea000383ffff */
.L_x_146:
[----:B------:R-:W-:-:S07]  /*baf0*/  MOV R0, UR7 ;  /* 0x0000000700007c02 */ /* 0x000fce0008000f00 */
.L_x_342:
[----:B-1----:R1:W2:Y:S02]  /*bb00*/  SYNCS.PHASECHK.TRANS64.TRYWAIT P0, [R0+URZ], R3 ;  /* 0x00000003000075a7 */ /* 0x0022a400080011ff */
[----:B--2---:R-:W-:Y:S05]  /*bb10*/  @!P0 NANOSLEEP.SYNCS 0x989680 ;  /* 0x009896800000895d */ /* 0x004fea0003900000 */
[----:B------:R-:W2:Y:S02]  /*bb20*/  @!P0 SYNCS.PHASECHK.TRANS64 P0, [R0+URZ], R3 ;  /* 0x00000003000085a7 */ /* 0x000ea400080010ff */
[----:B--2---:R-:W-:Y:S05]  /*bb30*/  @!P0 BRA `(.L_x_342) ;  /* 0xfffffffc00f08947 */ /* 0x004fea000383ffff */
[----:B------:R-:W-:Y:S05]  /*bb40*/  BRA `(.L_x_343) ;  /* 0xffffffb000707947 */ /* 0x000fea000383ffff */
.L_x_147:
[----:B------:R-:W-:-:S07]  /*bb50*/  MOV R0, UR7 ;  /* 0x0000000700007c02 */ /* 0x000fce0008000f00 */
.L_x_344:
[----:B-1----:R1:W2:Y:S02]  /*bb60*/  SYNCS.PHASECHK.TRANS64.TRYWAIT P0, [R0+URZ], R3 ;  /* 0x00000003000075a7 */ /* 0x0022a400080011ff */
[----:B--2---:R-:W-:Y:S05]  /*bb70*/  @!P0 NANOSLEEP.SYNCS 0x989680 ;  /* 0x009896800000895d */ /* 0x004fea0003900000 */
[----:B------:R-:W2:Y:S02]  /*bb80*/  @!P0 SYNCS.PHASECHK.TRANS64 P0, [R0+URZ], R3 ;  /* 0x00000003000085a7 */ /* 0x000ea400080010ff */
[----:B--2---:R-:W-:Y:S05]  /*bb90*/  @!P0 BRA `(.L_x_344) ;  /* 0xfffffffc00f08947 */ /* 0x004fea000383ffff */
[----:B------:R-:W-:Y:S05]  /*bba0*/  BRA `(.L_x_345) ;  /* 0xffffffb0007c7947 */ /* 0x000fea000383ffff */
.L_x_150:
[----:B------:R-:W-:-:S07]  /*bbb0*/  MOV R0, UR6 ;  /* 0x0000000600007c02 */ /* 0x000fce0008000f00 */
.L_x_346:
[----:B-1----:R1:W2:Y:S02]  /*bbc0*/  SYNCS.PHASECHK.TRANS64.TRYWAIT P1, [R0+URZ+0x520], R2 ;  /* 0x00052002000075a7 */ /* 0x0022a400080211ff */
[----:B--2---:R-:W-:Y:S05]  /*bbd0*/  @!P1 NANOSLEEP.SYNCS 0x989680 ;  /* 0x009896800000995d */ /* 0x004fea0003900000 */
[----:B------:R-:W2:Y:S02]  /*bbe0*/  @!P1 SYNCS.PHASECHK.TRANS64 P1, [R0+URZ+0x520], R2 ;  /* 0x00052002000095a7 */ /* 0x000ea400080210ff */
[----:B--2---:R-:W-:Y:S05]  /*bbf0*/  @!P1 BRA `(.L_x_346) ;  /* 0xfffffffc00f09947 */ /* 0x004fea000383ffff */
[----:B------:R-:W-:Y:S05]  /*bc00*/  BRA `(.L_x_347) ;  /* 0xffffffb000c87947 */ /* 0x000fea000383ffff */
.L_x_155:
[----:B---3--:R3:W4:Y:S02]  /*bc10*/  SYNCS.PHASECHK.TRANS64.TRYWAIT P0, [R7+URZ+0x4a0], R0 ;  /* 0x0004a000070075a7 */ /* 0x00872400080011ff */
[----:B----4-:R-:W-:Y:S05]  /*bc20*/  @!P0 NANOSLEEP.SYNCS 0x989680 ;  /* 0x009896800000895d */ /* 0x010fea0003900000 */
[----:B------:R-:W4:Y:S02]  /*bc30*/  @!P0 SYNCS.PHASECHK.TRANS64 P0, [R7+URZ+0x4a0], R0 ;  /* 0x0004a000070085a7 */ /* 0x000f2400080010ff */
[----:B----4-:R-:W-:Y:S05]  /*bc40*/  @!P0 BRA `(.L_x_155) ;  /* 0xfffffffc00f08947 */ /* 0x010fea000383ffff */
[----:B------:R-:W-:Y:S05]  /*bc50*/  BRA `(.L_x_348) ;  /* 0xffffffb400e07947 */ /* 0x000fea000383ffff */
.L_x_158:
[----:B-1----:R-:W-:Y:S07]  /*bc60*/  MOV R0, UR19 ;  /* 0x0000001300007c02 */ /* 0x002fee0008000f00 */
.L_x_349:
[----:B-1----:R1:W3:Y:S02]  /*bc70*/  SYNCS.PHASECHK.TRANS64.TRYWAIT P2, [R0+URZ+0x498], R7 ;  /* 0x00049807000075a7 */ /* 0x0022e400080411ff */
[----:B---3--:R-:W-:Y:S05]  /*bc80*/  @!P2 NANOSLEEP.SYNCS 0x989680 ;  /* 0x009896800000a95d */ /* 0x008fea0003900000 */
[----:B------:R-:W3:Y:S02]  /*bc90*/  @!P2 SYNCS.PHASECHK.TRANS64 P2, [R0+URZ+0x498], R7 ;  /* 0x000498070000a5a7 */ /* 0x000ee400080410ff */
[----:B---3--:R-:W-:Y:S05]  /*bca0*/  @!P2 BRA `(.L_x_349) ;  /* 0xfffffffc00f0a947 */ /* 0x008fea000383ffff */
[----:B------:R-:W-:Y:S05]  /*bcb0*/  BRA `(.L_x_157) ;  /* 0xffffffbc00287947 */ /* 0x000fea000383ffff */
.L_x_161:
[----:B-1----:R-:W-:Y:S07]  /*bcc0*/  MOV R0, UR19 ;  /* 0x0000001300007c02 */ /* 0x002fee0008000f00 */
.L_x_350:
[----:B-1----:R1:W3:Y:S02]  /*bcd0*/  SYNCS.PHASECHK.TRANS64.TRYWAIT P0, [R0+URZ+0x488], R6 ;  /* 0x00048806000075a7 */ /* 0x0022e400080011ff */
[----:B---3--:R-:W-:Y:S05]  /*bce0*/  @!P0 NANOSLEEP.SYNCS 0x989680 ;  /* 0x009896800000895d */ /* 0x008fea0003900000 */
[----:B------:R-:W3:Y:S02]  /*bcf0*/  @!P0 SYNCS.PHASECHK.TRANS64 P0, [R0+URZ+0x488], R6 ;  /* 0x00048806000085a7 */ /* 0x000ee400080010ff */
[----:B---3--:R-:W-:Y:S05]  /*bd00*/  @!P0 BRA `(.L_x_350) ;  /* 0xfffffffc00f08947 */ /* 0x008fea000383ffff */
[----:B------:R-:W-:Y:S05]  /*bd10*/  BRA `(.L_x_351) ;  /* 0xffffffbc00747947 */ /* 0x000fea000383ffff */
.L_x_164:
[----:B--2---:R2:W3:Y:S02]  /*bd20*/  SYNCS.PHASECHK.TRANS64.TRYWAIT P0, [R3+URZ+0x4a0], R0 ;  /* 0x0004a000030075a7 */ /* 0x0044e400080011ff */
[----:B---3--:R-:W-:Y:S05]  /*bd30*/  @!P0 NANOSLEEP.SYNCS 0x989680 ;  /* 0x009896800000895d */ /* 0x008fea0003900000 */
[----:B------:R-:W3:Y:S02]  /*bd40*/  @!P0 SYNCS.PHASECHK.TRANS64 P0, [R3+URZ+0x4a0], R0 ;  /* 0x0004a000030085a7 */ /* 0x000ee400080010ff */
[----:B---3--:R-:W-:Y:S05]  /*bd50*/  @!P0 BRA `(.L_x_164) ;  /* 0xfffffffc00f08947 */ /* 0x008fea000383ffff */
[----:B------:R-:W-:Y:S05]  /*bd60*/  BRA `(.L_x_352) ;  /* 0xffffffc000c07947 */ /* 0x000fea000383ffff */
.L_x_175:
[----:B-1----:R-:W-:Y:S04]  /*bd70*/  MOV R0, UR57 ;  /* 0x0000003900007c02 */ /* 0x002fe80008000f00 */
[----:B------:R1:W2:Y:S03]  /*bd80*/  SYNCS.PHASECHK.TRANS64.TRYWAIT P1, [R0+URZ+0x480], R3 ;  /* 0x00048003000075a7 */ /* 0x0002a600080211ff */
[----:B--2---:R-:W-:Y:S05]  /*bd90*/  @!P1 NANOSLEEP.SYNCS 0x989680 ;  /* 0x009896800000995d */ /* 0x004fea0003900000 */
[----:B------:R-:W2:Y:S02]  /*bda0*/  @!P1 SYNCS.PHASECHK.TRANS64 P1, [R0+URZ+0x480], R3 ;  /* 0x00048003000095a7 */ /* 0x000ea400080210ff */
[----:B--2---:R-:W-:Y:S05]  /*bdb0*/  @!P1 BRA `(.L_x_175) ;  /* 0xfffffffc00ec9947 */ /* 0x004fea000383ffff */
[----:B------:R-:W-:Y:S05]  /*bdc0*/  BRA `(.L_x_174) ;  /* 0xffffffcc00d07947 */ /* 0x000fea000383ffff */
.L_x_177:
[----:B------:R1:W1:Y:S02]  /*bdd0*/  SYNCS.PHASECHK.TRANS64.TRYWAIT P1, [R83+URZ+0x4c0], R4 ;  /* 0x0004c004530075a7 */ /* 0x00026400080211ff */
[----:B-1----:R-:W-:Y:S05]  /*bde0*/  @!P1 NANOSLEEP.SYNCS 0x989680 ;  /* 0x009896800000995d */ /* 0x002fea0003900000 */
[----:B------:R-:W1:Y:S02]  /*bdf0*/  @!P1 SYNCS.PHASECHK.TRANS64 P1, [R83+URZ+0x4c0], R4 ;  /* 0x0004c004530095a7 */ /* 0x000e6400080210ff */
[----:B-1----:R-:W-:Y:S05]  /*be00*/  @!P1 BRA `(.L_x_177) ;  /* 0xfffffffc00f09947 */ /* 0x002fea000383ffff */
[----:B------:R-:W-:Y:S05]  /*be10*/  BRA `(.L_x_176) ;  /* 0xffffffd0000c7947 */ /* 0x000fea000383ffff */
        .weak           $__internal_0_$__cuda_sm10x_tcgen05_guardrail_trap_col_being_dealloced_not_returned_by_alloc
        .type           $__internal_0_$__cuda_sm10x_tcgen05_guardrail_trap_col_being_dealloced_not_returned_by_alloc,@function
        .size           $__internal_0_$__cuda_sm10x_tcgen05_guardrail_trap_col_being_dealloced_not_returned_by_alloc,($__internal_1_$__cuda_sm10x_tcgen05_guardrail_trap_phase_invalid_during_alloc - $__internal_0_$__cuda_sm10x_tcgen05_guardrail_trap_col_being_dealloced_not_returned_by_alloc)
$__internal_0_$__cuda_sm10x_tcgen05_guardrail_trap_col_being_dealloced_not_returned_by_alloc:
[----:B------:R-:W-:Y:S05]  /*be20*/  BPT.TRAP 0x1 ;  /* 0x000000040000795c */ /* 0x000fea0000300000 */
[----:B------:R-:W-:-:S04]  /*be30*/  HFMA2 R3, -RZ, RZ, 0, 0 ;  /* 0x00000000ff037431 */ /* 0x000fc800000001ff */
[----:B------:R-:W-:Y:S05]  /*be40*/  RET.REL.NODEC R2 `(_ZN7cutlass13device_kernelINS_4gemm6kernel13GemmUniversalIN4cute5tupleIJiiiiEEENS1_10collective13CollectiveMmaINS1_35MainloopSm100TmaUmmaWarpSpecializedILi72ELi2ELi4ENS5_IJNS4_1CILi4EEENSA_ILi2EEENSA_ILi1EEEEEEEENS5_IJNSA_ILi128EEENSA_ILi64EEENSA_ILi32EEEEEEaNS5_IJlSD_lEEEaSK_NS4_8TiledMMAINS4_8MMA_AtomIJNS4_21SM100_MMA_S8_2x1SM_SSIaaiLi128ELi64ELNS4_4UMMA5MajorE0ELSP_0ELNSO_8SaturateE0EEEEEENS4_6LayoutINS5_IJSD_SD_SD_EEENS5_IJNSA_ILi0EEESV_SV_EEEEENS5_IJNS4_10UnderscoreESY_SY_EEEEENS4_28SM100_TMA_2SM_LOAD_MULTICASTENS4_14ComposedLayoutINS4_7SwizzleILi1ELi4ELi3EEENS4_18smem_ptr_flag_bitsILi8EEENST_INS5_IJNSA_ILi8EEESI_EEENS5_IJSI_SD_EEEEEEEvNS4_8identityES11_S1B_vS1C_EENS_8epilogue10collective18CollectiveEpilogueINS1E_23Sm100TmaWarpSpecializedILi1ELi1ELi32ELb0ELb0EEEJNS5_IJSH_SH_SI_EEENS5_IJNST_ISH_SD_EES1K_EEEaSK_aSK_NS1E_6fusion15FusionCallbacksIS1I_NS1M_17LinearCombinationIaiaiLNS_15FloatRoundStyleE2EEES1J_S1L_JEEENS4_5SM1004TMEM4LOAD26SM100_TMEM_LOAD_32dp32b32xENS4_13SM90_TMA_LOADENS12_INS13_ILi2ELi4ELi3EEES16_NST_INS5_IJS17_SH_EEENS5_IJSH_SD_EEEEEEENS4_39AutoVectorizingCopyWithAssumedAlignmentILi128EEENS4_14SM90_TMA_STOREES21_S23_S23_EEEvvEEEEvNT_6ParamsE) ;  /* 0xffffff40026c7950 */ /* 0x000fea0003c3ffff */
        .weak           $__internal_1_$__cuda_sm10x_tcgen05_guardrail_trap_phase_invalid_during_alloc
        .type           $__internal_1_$__cuda_sm10x_tcgen05_guardrail_trap_phase_invalid_during_alloc,@function
        .size           $__internal_1_$__cuda_sm10x_tcgen05_guardrail_trap_phase_invalid_during_alloc,($__internal_2_$__cuda_sm10x_tcgen05_guardrail_trap_unallocated_columns_being_dealloced - $__internal_1_$__cuda_sm10x_tcgen05_guardrail_trap_phase_invalid_during_alloc)
$__internal_1_$__cuda_sm10x_tcgen05_guardrail_trap_phase_invalid_during_alloc:
[----:B------:R-:W-:Y:S05]  /*be50*/  BPT.TRAP 0x1 ;  /* 0x000000040000795c */ /* 0x000fea0000300000 */
[----:B------:R-:W-:-:S04]  /*be60*/  MOV R5, 0x0 ;  /* 0x0000000000057802 */ /* 0x000fc80000000f00 */
[----:B------:R-:W-:Y:S05]  /*be70*/  RET.REL.NODEC R4 `(_ZN7cutlass13device_kernelINS_4gemm6kernel13GemmUniversalIN4cute5tupleIJiiiiEEENS1_10collective13CollectiveMmaINS1_35MainloopSm100TmaUmmaWarpSpecializedILi72ELi2ELi4ENS5_IJNS4_1CILi4EEENSA_ILi2EEENSA_ILi1EEEEEEEENS5_IJNSA_ILi128EEENSA_ILi64EEENSA_ILi32EEEEEEaNS5_IJlSD_lEEEaSK_NS4_8TiledMMAINS4_8MMA_AtomIJNS4_21SM100_MMA_S8_2x1SM_SSIaaiLi128ELi64ELNS4_4UMMA5MajorE0ELSP_0ELNSO_8SaturateE0EEEEEENS4_6LayoutINS5_IJSD_SD_SD_EEENS5_IJNSA_ILi0EEESV_SV_EEEEENS5_IJNS4_10UnderscoreESY_SY_EEEEENS4_28SM100_TMA_2SM_LOAD_MULTICASTENS4_14ComposedLayoutINS4_7SwizzleILi1ELi4ELi3EEENS4_18smem_ptr_flag_bitsILi8EEENST_INS5_IJNSA_ILi8EEESI_EEENS5_IJSI_SD_EEEEEEEvNS4_8identityES11_S1B_vS1C_EENS_8epilogue10collective18CollectiveEpilogueINS1E_23Sm100TmaWarpSpecializedILi1ELi1ELi32ELb0ELb0EEEJNS5_IJSH_SH_SI_EEENS5_IJNST_ISH_SD_EES1K_EEEaSK_aSK_NS1E_6fusion15FusionCallbacksIS1I_NS1M_17LinearCombinationIaiaiLNS_15FloatRoundStyleE2EEES1J_S1L_JEEENS4_5SM1004TMEM4LOAD26SM100_TMEM_LOAD_32dp32b32xENS4_13SM90_TMA_LOADENS12_INS13_ILi2ELi4ELi3EEES16_NST_INS5_IJS17_SH_EEENS5_IJSH_SD_EEEEEEENS4_39AutoVectorizingCopyWithAssumedAlignmentILi128EEENS4_14SM90_TMA_STOREES21_S23_S23_EEEvvEEEEvNT_6ParamsE) ;  /* 0xffffff4004607950 */ /* 0x000fea0003c3ffff */
        .weak           $__internal_2_$__cuda_sm10x_tcgen05_guardrail_trap_unallocated_columns_being_dealloced
        .type           $__internal_2_$__cuda_sm10x_tcgen05_guardrail_trap_unallocated_columns_being_dealloced,@function
        .size           $__internal_2_$__cuda_sm10x_tcgen05_guardrail_trap_unallocated_columns_being_dealloced,(.L_x_354 - $__internal_2_$__cuda_sm10x_tcgen05_guardrail_trap_unallocated_columns_being_dealloced)
$__internal_2_$__cuda_sm10x_tcgen05_guardrail_trap_unallocated_columns_being_dealloced:
[----:B------:R-:W-:Y:S05]  /*be80*/  BPT.TRAP 0x1 ;  /* 0x000000040000795c */ /* 0x000fea0000300000 */
[----:B------:R-:W-:-:S04]  /*be90*/  HFMA2 R3, -RZ, RZ, 0, 0 ;  /* 0x00000000ff037431 */ /* 0x000fc800000001ff */
[----:B------:R-:W-:Y:S05]  /*bea0*/  RET.REL.NODEC R2 `(_ZN7cutlass13device_kernelINS_4gemm6kernel13GemmUniversalIN4cute5tupleIJiiiiEEENS1_10collective13CollectiveMmaINS1_35MainloopSm100TmaUmmaWarpSpecializedILi72ELi2ELi4ENS5_IJNS4_1CILi4EEENSA_ILi2EEENSA_ILi1EEEEEEEENS5_IJNSA_ILi128EEENSA_ILi64EEENSA_ILi32EEEEEEaNS5_IJlSD_lEEEaSK_NS4_8TiledMMAINS4_8MMA_AtomIJNS4_21SM100_MMA_S8_2x1SM_SSIaaiLi128ELi64ELNS4_4UMMA5MajorE0ELSP_0ELNSO_8SaturateE0EEEEEENS4_6LayoutINS5_IJSD_SD_SD_EEENS5_IJNSA_ILi0EEESV_SV_EEEEENS5_IJNS4_10UnderscoreESY_SY_EEEEENS4_28SM100_TMA_2SM_LOAD_MULTICASTENS4_14ComposedLayoutINS4_7SwizzleILi1ELi4ELi3EEENS4_18smem_ptr_flag_bitsILi8EEENST_INS5_IJNSA_ILi8EEESI_EEENS5_IJSI_SD_EEEEEEEvNS4_8identityES11_S1B_vS1C_EENS_8epilogue10collective18CollectiveEpilogueINS1E_23Sm100TmaWarpSpecializedILi1ELi1ELi32ELb0ELb0EEEJNS5_IJSH_SH_SI_EEENS5_IJNST_ISH_SD_EES1K_EEEaSK_aSK_NS1E_6fusion15FusionCallbacksIS1I_NS1M_17LinearCombinationIaiaiLNS_15FloatRoundStyleE2EEES1J_S1L_JEEENS4_5SM1004TMEM4LOAD26SM100_TMEM_LOAD_32dp32b32xENS4_13SM90_TMA_LOADENS12_INS13_ILi2ELi4ELi3EEES16_NST_INS5_IJS17_SH_EEENS5_IJSH_SD_EEEEEEENS4_39AutoVectorizingCopyWithAssumedAlignmentILi128EEENS4_14SM90_TMA_STOREES21_S23_S23_EEEvvEEEEvNT_6ParamsE) ;  /* 0xffffff4002547950 */ /* 0x000fea0003c3ffff */
.L_x_353:
[----:B------:R-:W-:-:S00]  /*beb0*/  BRA `(.L_x_353) ;  /* 0xfffffffc00fc7947 */ /* 0x000fc0000383ffff */
[----:B------:R-:W-:-:S00]  /*bec0*/  NOP ;  /* 0x0000000000007918 */ /* 0x000fc00000000000 */
        /* <DEDUP_REMOVED lines=11> */
.L_x_354:


//--------------------- .nv.global.init           --------------------------
	.section	.nv.global.init,"aw",@progbits
.nv.global.init:
	.type		$str$27,@object
	.size		$str$27,($str$28 - $str$27)
$str$27:
        /*0000*/ 	.byte	0x28, 0x61, 0x64, 0x64, 0x72, 0x65, 0x73, 0x73, 0x20, 0x26, 0x20, 0x6d, 0x61, 0x73, 0x6b, 0x29
        /*0010*/ 	.byte	0x20, 0x3d, 0x3d, 0x20, 0x30, 0x00
	.type		$str$28,@object
	.size		$str$28,($str$26 - $str$28)
$str$28:
        /*0016*/ 	.byte	0x2f, 0x74, 0x6d, 0x70, 0x2f, 0x63, 0x75, 0x74, 0x6c, 0x61, 0x73, 0x73, 0x5f, 0x73, 0x77, 0x65
        /*0026*/ 	.byte	0x65, 0x70, 0x5f, 0x73, 0x72, 0x63, 0x2f, 0x69, 0x6e, 0x63, 0x6c, 0x75, 0x64, 0x65, 0x2f, 0x63
        /*0036*/ 	.byte	0x75, 0x74, 0x65, 0x2f, 0x70, 0x6f, 0x69, 0x6e, 0x74, 0x65, 0x72, 0x5f, 0x66, 0x6c, 0x61, 0x67
        /*0046*/ 	.byte	0x67, 0x65, 0x64, 0x2e, 0x68, 0x70, 0x70, 0x00
	.type		$str$26,@object
	.size		$str$26,($str$25 - $str$26)
$str$26:
        /*004e*/ 	.byte	0x2f, 0x74, 0x6d, 0x70, 0x2f, 0x63, 0x75, 0x74, 0x6c, 0x61, 0x73, 0x73, 0x5f, 0x73, 0x77, 0x65
        /*005e*/ 	.byte	0x65, 0x70, 0x5f, 0x73, 0x72, 0x63, 0x2f, 0x69, 0x6e, 0x63, 0x6c, 0x75, 0x64, 0x65, 0x2f, 0x63
        /*006e*/ 	.byte	0x75, 0x74, 0x65, 0x2f, 0x61, 0x74, 0x6f, 0x6d, 0x2f, 0x63, 0x6f, 0x70, 0x79, 0x5f, 0x74, 0x72
        /*007e*/ 	.byte	0x61, 0x69, 0x74, 0x73, 0x5f, 0x73, 0x6d, 0x31, 0x30, 0x30, 0x2e, 0x68, 0x70, 0x70, 0x00
	.type		$str$25,@object
	.size		$str$25,(__unnamed_1 - $str$25)
$str$25:
        /*008d*/ 	.byte	0x28, 0x28, 0x75, 0x69, 0x6e, 0x74, 0x33, 0x32, 0x5f, 0x74, 0x28, 0x74, 0x68, 0x72, 0x65, 0x61
        /*009d*/ 	.byte	0x64, 0x49, 0x64, 0x78, 0x2e, 0x78, 0x29, 0x20, 0x2f, 0x20, 0x33, 0x32, 0x29, 0x20, 0x25, 0x20
        /*00ad*/ 	.byte	0x34, 0x29, 0x20, 0x3d, 0x3d, 0x20, 0x28, 0x28, 0x28, 0x74, 0x6d, 0x65, 0x6d, 0x5f, 0x61, 0x64
        /*00bd*/ 	.byte	0x64, 0x72, 0x20, 0x3e, 0x3e, 0x20, 0x31, 0x36, 0x29, 0x20, 0x2f, 0x20, 0x33, 0x32, 0x29, 0x20
        /*00cd*/ 	.byte	0x25, 0x20, 0x34, 0x29, 0x00
	.type		__unnamed_1,@object
	.size		__unnamed_1,(__unnamed_2 - __unnamed_1)
__unnamed_1:
        /*00d2*/ 	.byte	0x61, 0x75, 0x74, 0x6f, 0x20, 0x63, 0x75, 0x74, 0x65, 0x3a, 0x3a, 0x61, 0x73, 0x5f, 0x70, 0x6f
        /* <DEDUP_REMOVED lines=24> */
        /*0262*/ 	.byte	0x00
	.type		__unnamed_2,@object
	.size		__unnamed_2,(.L_2 - __unnamed_2)
__unnamed_2:
        /* <DEDUP_REMOVED lines=41> */
.L_2:


//--------------------- .nv.shared._ZN7cutlass13device_kernelINS_4gemm6kernel13GemmUniversalIN4cute5tupleIJiiiiEEENS1_10collective13CollectiveMmaINS1_35MainloopSm100TmaUmmaWarpSpecializedILi72ELi2ELi4ENS5_IJNS4_1CILi4EEENSA_ILi2EEENSA_ILi1EEEEEEEENS5_IJNSA_ILi128EEENSA_ILi64EEENSA_ILi32EEEEEEaNS5_IJlSD_lEEEaSK_NS4_8TiledMMAINS4_8MMA_AtomIJNS4_21SM100_MMA_S8_2x1SM_SSIaaiLi128ELi64ELNS4_4UMMA5MajorE0ELSP_0ELNSO_8SaturateE0EEEEEENS4_6LayoutINS5_IJSD_SD_SD_EEENS5_IJNSA_ILi0EEESV_SV_EEEEENS5_IJNS4_10UnderscoreESY_SY_EEEEENS4_28SM100_TMA_2SM_LOAD_MULTICASTENS4_14ComposedLayoutINS4_7SwizzleILi1ELi4ELi3EEENS4_18smem_ptr_flag_bitsILi8EEENST_INS5_IJNSA_ILi8EEESI_EEENS5_IJSI_SD_EEEEEEEvNS4_8identityES11_S1B_vS1C_EENS_8epilogue10collective18CollectiveEpilogueINS1E_23Sm100TmaWarpSpecializedILi1ELi1ELi32ELb0ELb0EEEJNS5_IJSH_SH_SI_EEENS5_IJNST_ISH_SD_EES1K_EEEaSK_aSK_NS1E_6fusion15FusionCallbacksIS1I_NS1M_17LinearCombinationIaiaiLNS_15FloatRoundStyleE2EEES1J_S1L_JEEENS4_5SM1004TMEM4LOAD26SM100_TMEM_LOAD_32dp32b32xENS4_13SM90_TMA_LOADENS12_INS13_ILi2ELi4ELi3EEES16_NST_INS5_IJS17_SH_EEENS5_IJSH_SD_EEEEEEENS4_39AutoVectorizingCopyWithAssumedAlignmentILi128EEENS4_14SM90_TMA_STOREES21_S23_S23_EEEvvEEEEvNT_6ParamsE --------------------------
	.section	.nv.shared._ZN7cutlass13device_kernelINS_4gemm6kernel13GemmUniversalIN4cute5tupleIJiiiiEEENS1_10collective13CollectiveMmaINS1_35MainloopSm100TmaUmmaWarpSpecializedILi72ELi2ELi4ENS5_IJNS4_1CILi4EEENSA_ILi2EEENSA_ILi1EEEEEEEENS5_IJNSA_ILi128EEENSA_ILi64EEENSA_ILi32EEEEEEaNS5_IJlSD_lEEEaSK_NS4_8TiledMMAINS4_8MMA_AtomIJNS4_21SM100_MMA_S8_2x1SM_SSIaaiLi128ELi64ELNS4_4UMMA5MajorE0ELSP_0ELNSO_8SaturateE0EEEEEENS4_6LayoutINS5_IJSD_SD_SD_EEENS5_IJNSA_ILi0EEESV_SV_EEEEENS5_IJNS4_10UnderscoreESY_SY_EEEEENS4_28SM100_TMA_2SM_LOAD_MULTICASTENS4_14ComposedLayoutINS4_7SwizzleILi1ELi4ELi3EEENS4_18smem_ptr_flag_bitsILi8EEENST_INS5_IJNSA_ILi8EEESI_EEENS5_IJSI_SD_EEEEEEEvNS4_8identityES11_S1B_vS1C_EENS_8epilogue10collective18CollectiveEpilogueINS1E_23Sm100TmaWarpSpecializedILi1ELi1ELi32ELb0ELb0EEEJNS5_IJSH_SH_SI_EEENS5_IJNST_ISH_SD_EES1K_EEEaSK_aSK_NS1E_6fusion15FusionCallbacksIS1I_NS1M_17LinearCombinationIaiaiLNS_15FloatRoundStyleE2EEES1J_S1L_JEEENS4_5SM1004TMEM4LOAD26SM100_TMEM_LOAD_32dp32b32xENS4_13SM90_TMA_LOADENS12_INS13_ILi2ELi4ELi3EEES16_NST_INS5_IJS17_SH_EEENS5_IJSH_SD_EEEEEEENS4_39AutoVectorizingCopyWithAssumedAlignmentILi128EEENS4_14SM90_TMA_STOREES21_S23_S23_EEEvvEEEEvNT_6ParamsE,"aw",@nobits
	.sectionflags	@""
	.align	16
	.zero		1024


//--------------------- .nv.shared.reserved.0     --------------------------
	.section	.nv.shared.reserved.0,"aw",@nobits
	.weak		__nv_reservedSMEM_offset_0_alias
	.size		__nv_reservedSMEM_offset_0_alias, 0, 64
	.other		__nv_reservedSMEM_offset_0_alias,@"STO_CUDA_RESERVED_SHARED STV_DEFAULT"
__nv_reservedSMEM_offset_0_alias:
	.zero		0
.nv.shared.reserved.0:
	.zero		64
	.weak		__nv_reservedSMEM_tcgen05_partition
	.type		__nv_reservedSMEM_tcgen05_partition,@object
	.size		__nv_reservedSMEM_tcgen05_partition,(.L_0 - __nv_reservedSMEM_tcgen05_partition)
__nv_reservedSMEM_tcgen05_partition:
	.zero		32
.L_0:


//--------------------- .nv.global                --------------------------
	.section	.nv.global,"aw",@nobits
.nv.global:
	.type		_ZN40_INTERNAL_4c6187ef_4_k_cu_77c1c11b_329414cute1_E,@object
	.size		_ZN40_INTERNAL_4c6187ef_4_k_cu_77c1c11b_329414cute1_E,(_ZN40_INTERNAL_4c6187ef_4_k_cu_77c1c11b_329414cuda3std3__45__cpo6cbeginE - _ZN40_INTERNAL_4c6187ef_4_k_cu_77c1c11b_329414cute1_E)
_ZN40_INTERNAL_4c6187ef_4_k_cu_77c1c11b_329414cute1_E:
	.zero		1
	.type		_ZN40_INTERNAL_4c6187ef_4_k_cu_77c1c11b_329414cuda3std3__45__cpo6cbeginE,@object
	.size		_ZN40_INTERNAL_4c6187ef_4_k_cu_77c1c11b_329414cuda3std3__45__cpo6cbeginE,(_ZN40_INTERNAL_4c6187ef_4_k_cu_77c1c11b_329414cuda3std3__48in_placeE - _ZN40_INTERNAL_4c6187ef_4_k_cu_77c1c11b_329414cuda3std3__45__cpo6cbeginE)
_ZN40_INTERNAL_4c6187ef_4_k_cu_77c1c11b_329414cuda3std3__45__cpo6cbeginE:
	.zero		1
	.type		_ZN40_INTERNAL_4c6187ef_4_k_cu_77c1c11b_329414cuda3std3__48in_placeE,@object
	.size		_ZN40_INTERNAL_4c6187ef_4_k_cu_77c1c11b_329414cuda3std3__48in_placeE,(_ZN40_INTERNAL_4c6187ef_4_k_cu_77c1c11b_329414cuda3std6ranges3__45__cpo9iter_moveE - _ZN40_INTERNAL_4c6187ef_4_k_cu_77c1c11b_329414cuda3std3__48in_placeE)
_ZN40_INTERNAL_4c6187ef_4_k_cu_77c1c11b_329414cuda3std3__48in_placeE:
	.zero		1
	.type		_ZN40_INTERNAL_4c6187ef_4_k_cu_77c1c11b_329414cuda3std6ranges3__45__cpo9iter_moveE,@object
	.size		_ZN40_INTERNAL_4c6187ef_4_k_cu_77c1c11b_329414cuda3std6ranges3__45__cpo9iter_moveE,(_ZN40_INTERNAL_4c6187ef_4_k_cu_77c1c11b_329414cuda3std3__45__cpo5beginE - _ZN40_INTERNAL_4c6187ef_4_k_cu_77c1c11b_329414cuda3std6ranges3__45__cpo9iter_moveE)
_ZN40_INTERNAL_4c6187ef_4_k_cu_77c1c11b_329414cuda3std6ranges3__45__cpo9iter_moveE:
	.zero		1
	.type		_ZN40_INTERNAL_4c6187ef_4_k_cu_77c1c11b_329414cuda3std3__45__cpo5beginE,@object
	.size		_ZN40_INTERNAL_4c6187ef_4_k_cu_77c1c11b_329414cuda3std3__45__cpo5beginE,(_ZN40_INTERNAL_4c6187ef_4_k_cu_77c1c11b_329414cuda3std3__442_GLOBAL__N__4c6187ef_4_k_cu_77c1c11b_329416ignoreE - _ZN40_INTERNAL_4c6187ef_4_k_cu_77c1c11b_329414cuda3std3__45__cpo5beginE)
_ZN40_INTERNAL_4c6187ef_4_k_cu_77c1c11b_329414cuda3std3__45__cpo5beginE:
	.zero		1
	.type		_ZN40_INTERNAL_4c6187ef_4_k_cu_77c1c11b_329414cuda3std3__442_GLOBAL__N__4c6187ef_4_k_cu_77c1c11b_329416ignoreE,@object
	.size		_ZN40_INTERNAL_4c6187ef_4_k_cu_77c1c11b_329414cuda3std3__442_GLOBAL__N__4c6187ef_4_k_cu_77c1c11b_329416ignoreE,(_ZN40_INTERNAL_4c6187ef_4_k_cu_77c1c11b_329414cute7productE - _ZN40_INTERNAL_4c6187ef_4_k_cu_77c1c11b_329414cuda3std3__442_GLOBAL__N__4c6187ef_4_k_cu_77c1c11b_329416ignoreE)
_ZN40_INTERNAL_4c6187ef_4_k_cu_77c1c11b_329414cuda3std3__442_GLOBAL__N__4c6187ef_4_k_cu_77c1c11b_329416ignoreE:
	.zero		1
	.type		_ZN40_INTERNAL_4c6187ef_4_k_cu_77c1c11b_329414cute7productE,@object
	.size		_ZN40_INTERNAL_4c6187ef_4_k_cu_77c1c11b_329414cute7productE,(_ZN40_INTERNAL_4c6187ef_4_k_cu_77c1c11b_329414cuda3std3__45__cpo3endE - _ZN40_INTERNAL_4c6187ef_4_k_cu_77c1c11b_329414cute7productE)
_ZN40_INTERNAL_4c6187ef_4_k_cu_77c1c11b_329414cute7productE:
	.zero		1
	.type		_ZN40_INTERNAL_4c6187ef_4_k_cu_77c1c11b_329414cuda3std3__45__cpo3endE,@object
	.size		_ZN40_INTERNAL_4c6187ef_4_k_cu_77c1c11b_329414cuda3std3__45__cpo3endE,(_ZN40_INTERNAL_4c6187ef_4_k_cu_77c1c11b_329414cuda3std3__419piecewise_constructE - _ZN40_INTERNAL_4c6187ef_4_k_cu_77c1c11b_329414cuda3std3__45__cpo3endE)
_ZN40_INTERNAL_4c6187ef_4_k_cu_77c1c11b_329414cuda3std3__45__cpo3endE:
	.zero		1
	.type		_ZN40_INTERNAL_4c6187ef_4_k_cu_77c1c11b_329414cuda3std3__419piecewise_constructE,@object
	.size		_ZN40_INTERNAL_4c6187ef_4_k_cu_77c1c11b_329414cuda3std3__419piecewise_constructE,(_ZN40_INTERNAL_4c6187ef_4_k_cu_77c1c11b_329414cuda3std3__45__cpo4cendE - _ZN40_INTERNAL_4c6187ef_4_k_cu_77c1c11b_329414cuda3std3__419piecewise_constructE)
_ZN40_INTERNAL_4c6187ef_4_k_cu_77c1c11b_329414cuda3std3__419piecewise_constructE:
	.zero		1
	.type		_ZN40_INTERNAL_4c6187ef_4_k_cu_77c1c11b_329414cuda3std3__45__cpo4cendE,@object
	.size		_ZN40_INTERNAL_4c6187ef_4_k_cu_77c1c11b_329414cuda3std3__45__cpo4cendE,(_ZN40_INTERNAL_4c6187ef_4_k_cu_77c1c11b_329414cuda3std6ranges3__45__cpo4swapE - _ZN40_INTERNAL_4c6187ef_4_k_cu_77c1c11b_329414cuda3std3__45__cpo4cendE)
_ZN40_INTERNAL_4c6187ef_4_k_cu_77c1c11b_329414cuda3std3__45__cpo4cendE:
	.zero		1
	.type		_ZN40_INTERNAL_4c6187ef_4_k_cu_77c1c11b_329414cuda3std6ranges3__45__cpo4swapE,@object
	.size		_ZN40_INTERNAL_4c6187ef_4_k_cu_77c1c11b_329414cuda3std6ranges3__45__cpo4swapE,(.L_10 - _ZN40_INTERNAL_4c6187ef_4_k_cu_77c1c11b_329414cuda3std6ranges3__45__cpo4swapE)
_ZN40_INTERNAL_4c6187ef_4_k_cu_77c1c11b_329414cuda3std6ranges3__45__cpo4swapE:
	.zero		1
.L_10:


//--------------------- .nv.constant0._ZN7cutlass13device_kernelINS_4gemm6kernel13GemmUniversalIN4cute5tupleIJiiiiEEENS1_10collective13CollectiveMmaINS1_35MainloopSm100TmaUmmaWarpSpecializedILi72ELi2ELi4ENS5_IJNS4_1CILi4EEENSA_ILi2EEENSA_ILi1EEEEEEEENS5_IJNSA_ILi128EEENSA_ILi64EEENSA_ILi32EEEEEEaNS5_IJlSD_lEEEaSK_NS4_8TiledMMAINS4_8MMA_AtomIJNS4_21SM100_MMA_S8_2x1SM_SSIaaiLi128ELi64ELNS4_4UMMA5MajorE0ELSP_0ELNSO_8SaturateE0EEEEEENS4_6LayoutINS5_IJSD_SD_SD_EEENS5_IJNSA_ILi0EEESV_SV_EEEEENS5_IJNS4_10UnderscoreESY_SY_EEEEENS4_28SM100_TMA_2SM_LOAD_MULTICASTENS4_14ComposedLayoutINS4_7SwizzleILi1ELi4ELi3EEENS4_18smem_ptr_flag_bitsILi8EEENST_INS5_IJNSA_ILi8EEESI_EEENS5_IJSI_SD_EEEEEEEvNS4_8identityES11_S1B_vS1C_EENS_8epilogue10collective18CollectiveEpilogueINS1E_23Sm100TmaWarpSpecializedILi1ELi1ELi32ELb0ELb0EEEJNS5_IJSH_SH_SI_EEENS5_IJNST_ISH_SD_EES1K_EEEaSK_aSK_NS1E_6fusion15FusionCallbacksIS1I_NS1M_17LinearCombinationIaiaiLNS_15FloatRoundStyleE2EEES1J_S1L_JEEENS4_5SM1004TMEM4LOAD26SM100_TMEM_LOAD_32dp32b32xENS4_13SM90_TMA_LOADENS12_INS13_ILi2ELi4ELi3EEES16_NST_INS5_IJS17_SH_EEENS5_IJSH_SD_EEEEEEENS4_39AutoVectorizingCopyWithAssumedAlignmentILi128EEENS4_14SM90_TMA_STOREES21_S23_S23_EEEvvEEEEvNT_6ParamsE --------------------------
	.section	.nv.constant0._ZN7cutlass13device_kernelINS_4gemm6kernel13GemmUniversalIN4cute5tupleIJiiiiEEENS1_10collective13CollectiveMmaINS1_35MainloopSm100TmaUmmaWarpSpecializedILi72ELi2ELi4ENS5_IJNS4_1CILi4EEENSA_ILi2EEENSA_ILi1EEEEEEEENS5_IJNSA_ILi128EEENSA_ILi64EEENSA_ILi32EEEEEEaNS5_IJlSD_lEEEaSK_NS4_8TiledMMAINS4_8MMA_AtomIJNS4_21SM100_MMA_S8_2x1SM_SSIaaiLi128ELi64ELNS4_4UMMA5MajorE0ELSP_0ELNSO_8SaturateE0EEEEEENS4_6LayoutINS5_IJSD_SD_SD_EEENS5_IJNSA_ILi0EEESV_SV_EEEEENS5_IJNS4_10UnderscoreESY_SY_EEEEENS4_28SM100_TMA_2SM_LOAD_MULTICASTENS4_14ComposedLayoutINS4_7SwizzleILi1ELi4ELi3EEENS4_18smem_ptr_flag_bitsILi8EEENST_INS5_IJNSA_ILi8EEESI_EEENS5_IJSI_SD_EEEEEEEvNS4_8identityES11_S1B_vS1C_EENS_8epilogue10collective18CollectiveEpilogueINS1E_23Sm100TmaWarpSpecializedILi1ELi1ELi32ELb0ELb0EEEJNS5_IJSH_SH_SI_EEENS5_IJNST_ISH_SD_EES1K_EEEaSK_aSK_NS1E_6fusion15FusionCallbacksIS1I_NS1M_17LinearCombinationIaiaiLNS_15FloatRoundStyleE2EEES1J_S1L_JEEENS4_5SM1004TMEM4LOAD26SM100_TMEM_LOAD_32dp32b32xENS4_13SM90_TMA_LOADENS12_INS13_ILi2ELi4ELi3EEES16_NST_INS5_IJS17_SH_EEENS5_IJSH_SD_EEEEEEENS4_39AutoVectorizingCopyWithAssumedAlignmentILi128EEENS4_14SM90_TMA_STOREES21_S23_S23_EEEvvEEEEvNT_6ParamsE,"a",@progbits
	.sectionflags	@""
	.align	4
.nv.constant0._ZN7cutlass13device_kernelINS_4gemm6kernel13GemmUniversalIN4cute5tupleIJiiiiEEENS1_10collective13CollectiveMmaINS1_35MainloopSm100TmaUmmaWarpSpecializedILi72ELi2ELi4ENS5_IJNS4_1CILi4EEENSA_ILi2EEENSA_ILi1EEEEEEEENS5_IJNSA_ILi128EEENSA_ILi64EEENSA_ILi32EEEEEEaNS5_IJlSD_lEEEaSK_NS4_8TiledMMAINS4_8MMA_AtomIJNS4_21SM100_MMA_S8_2x1SM_SSIaaiLi128ELi64ELNS4_4UMMA5MajorE0ELSP_0ELNSO_8SaturateE0EEEEEENS4_6LayoutINS5_IJSD_SD_SD_EEENS5_IJNSA_ILi0EEESV_SV_EEEEENS5_IJNS4_10UnderscoreESY_SY_EEEEENS4_28SM100_TMA_2SM_LOAD_MULTICASTENS4_14ComposedLayoutINS4_7SwizzleILi1ELi4ELi3EEENS4_18smem_ptr_flag_bitsILi8EEENST_INS5_IJNSA_ILi8EEESI_EEENS5_IJSI_SD_EEEEEEEvNS4_8identityES11_S1B_vS1C_EENS_8epilogue10collective18CollectiveEpilogueINS1E_23Sm100TmaWarpSpecializedILi1ELi1ELi32ELb0ELb0EEEJNS5_IJSH_SH_SI_EEENS5_IJNST_ISH_SD_EES1K_EEEaSK_aSK_NS1E_6fusion15FusionCallbacksIS1I_NS1M_17LinearCombinationIaiaiLNS_15FloatRoundStyleE2EEES1J_S1L_JEEENS4_5SM1004TMEM4LOAD26SM100_TMEM_LOAD_32dp32b32xENS4_13SM90_TMA_LOADENS12_INS13_ILi2ELi4ELi3EEES16_NST_INS5_IJS17_SH_EEENS5_IJSH_SD_EEEEEEENS4_39AutoVectorizingCopyWithAssumedAlignmentILi128EEENS4_14SM90_TMA_STOREES21_S23_S23_EEEvvEEEEvNT_6ParamsE:
	.zero		2944


//--------------------- SYMBOLS --------------------------

	.type		.nv.reservedSmem.offset0,@object
	.size		.nv.reservedSmem.offset0,0x4
	.type		.nv.reservedSmem.cap,@object
	.size		.nv.reservedSmem.cap,0x4
	.type		__assertfail,@function
